//
// Generated by NVIDIA NVVM Compiler
//
// Compiler Build ID: CL-36424714
// Cuda compilation tools, release 13.0, V13.0.88
// Based on NVVM 20.0.0
//

.version 9.0
.target sm_100
.address_size 64

	// .globl	_Z13cu_vector_dotILj512EEvPym
// _ZZ13cu_vector_dotILj512EEvPymE3vec has been demoted
// _ZZ13cu_vector_dotILj256EEvPymE3vec has been demoted
// _ZZ13cu_vector_dotILj128EEvPymE3vec has been demoted
// _ZZ13cu_vector_dotILj64EEvPymE3vec has been demoted
// _ZZ13cu_vector_dotILj32EEvPymE3vec has been demoted
// _ZZ13cu_vector_dotILj16EEvPymE3vec has been demoted
// _ZZ13cu_vector_dotILj8EEvPymE3vec has been demoted
// _ZZ13cu_vector_dotILj4EEvPymE3vec has been demoted
// _ZZ13cu_vector_dotILj2EEvPymE3vec has been demoted
// _ZZ13cu_vector_dotILj1EEvPymE3vec has been demoted

.visible .entry _Z13cu_vector_dotILj512EEvPym(
	.param .u64 .ptr .align 1 _Z13cu_vector_dotILj512EEvPym_param_0,
	.param .u64 _Z13cu_vector_dotILj512EEvPym_param_1
)
{
	.reg .pred 	%p<7>;
	.reg .b32 	%r<13>;
	.reg .b64 	%rd<44>;
	// demoted variable
	.shared .align 8 .b8 _ZZ13cu_vector_dotILj512EEvPymE3vec[4096];
	ld.param.u64 	%rd1, [_Z13cu_vector_dotILj512EEvPym_param_0];
	ld.param.u64 	%rd2, [_Z13cu_vector_dotILj512EEvPym_param_1];
	mov.u32 	%r1, %tid.x;
	mov.u32 	%r2, %ctaid.x;
	shl.b32 	%r4, %r2, 9;
	add.s32 	%r5, %r4, %r1;
	cvt.u64.u32 	%rd3, %r5;
	shl.b32 	%r6, %r1, 3;
	mov.u32 	%r7, _ZZ13cu_vector_dotILj512EEvPymE3vec;
	add.s32 	%r3, %r7, %r6;
	shr.u64 	%rd4, %rd2, 1;
	setp.gt.u64 	%p1, %rd4, %rd3;
	mul.wide.u32 	%rd5, %r5, 2;
	sub.s64 	%rd6, %rd2, %rd5;
	and.b64  	%rd7, %rd6, -2;
	selp.b64 	%rd8, %rd3, %rd7, %p1;
	selp.b64 	%rd9, 1, %rd3, %p1;
	add.s64 	%rd10, %rd8, %rd9;
	mul.hi.u32 	%r8, %r5, -858993459;
	shr.u32 	%r9, %r8, 3;
	mul.lo.s32 	%r10, %r9, 10;
	sub.s32 	%r11, %r5, %r10;
	add.s32 	%r12, %r11, 1;
	cvt.u64.u32 	%rd11, %r12;
	mul.lo.s64 	%rd12, %rd10, %rd11;
	st.shared.u64 	[%r3], %rd12;
	bar.sync 	0;
	setp.gt.u32 	%p2, %r1, 255;
	@%p2 bra 	$L__BB0_2;
	ld.shared.u64 	%rd13, [%r3+2048];
	ld.shared.u64 	%rd14, [%r3];
	add.s64 	%rd15, %rd14, %rd13;
	st.shared.u64 	[%r3], %rd15;
$L__BB0_2:
	bar.sync 	0;
	setp.gt.u32 	%p3, %r1, 127;
	@%p3 bra 	$L__BB0_4;
	ld.shared.u64 	%rd16, [%r3+1024];
	ld.shared.u64 	%rd17, [%r3];
	add.s64 	%rd18, %rd17, %rd16;
	st.shared.u64 	[%r3], %rd18;
$L__BB0_4:
	bar.sync 	0;
	setp.gt.u32 	%p4, %r1, 63;
	@%p4 bra 	$L__BB0_6;
	ld.shared.u64 	%rd19, [%r3+512];
	ld.shared.u64 	%rd20, [%r3];
	add.s64 	%rd21, %rd20, %rd19;
	st.shared.u64 	[%r3], %rd21;
$L__BB0_6:
	bar.sync 	0;
	setp.gt.u32 	%p5, %r1, 31;
	@%p5 bra 	$L__BB0_9;
	ld.volatile.shared.u64 	%rd22, [%r3+256];
	ld.volatile.shared.u64 	%rd23, [%r3];
	add.s64 	%rd24, %rd23, %rd22;
	st.volatile.shared.u64 	[%r3], %rd24;
	ld.volatile.shared.u64 	%rd25, [%r3+128];
	ld.volatile.shared.u64 	%rd26, [%r3];
	add.s64 	%rd27, %rd26, %rd25;
	st.volatile.shared.u64 	[%r3], %rd27;
	ld.volatile.shared.u64 	%rd28, [%r3+64];
	ld.volatile.shared.u64 	%rd29, [%r3];
	add.s64 	%rd30, %rd29, %rd28;
	st.volatile.shared.u64 	[%r3], %rd30;
	ld.volatile.shared.u64 	%rd31, [%r3+32];
	ld.volatile.shared.u64 	%rd32, [%r3];
	add.s64 	%rd33, %rd32, %rd31;
	st.volatile.shared.u64 	[%r3], %rd33;
	ld.volatile.shared.u64 	%rd34, [%r3+16];
	ld.volatile.shared.u64 	%rd35, [%r3];
	add.s64 	%rd36, %rd35, %rd34;
	st.volatile.shared.u64 	[%r3], %rd36;
	ld.volatile.shared.u64 	%rd37, [%r3+8];
	ld.volatile.shared.u64 	%rd38, [%r3];
	add.s64 	%rd39, %rd38, %rd37;
	st.volatile.shared.u64 	[%r3], %rd39;
	setp.ne.s32 	%p6, %r1, 0;
	@%p6 bra 	$L__BB0_9;
	ld.shared.u64 	%rd40, [_ZZ13cu_vector_dotILj512EEvPymE3vec];
	cvta.to.global.u64 	%rd41, %rd1;
	mul.wide.u32 	%rd42, %r2, 8;
	add.s64 	%rd43, %rd41, %rd42;
	st.global.u64 	[%rd43], %rd40;
$L__BB0_9:
	ret;

}
	// .globl	_Z13cu_vector_dotILj256EEvPym
.visible .entry _Z13cu_vector_dotILj256EEvPym(
	.param .u64 .ptr .align 1 _Z13cu_vector_dotILj256EEvPym_param_0,
	.param .u64 _Z13cu_vector_dotILj256EEvPym_param_1
)
{
	.reg .pred 	%p<6>;
	.reg .b32 	%r<13>;
	.reg .b64 	%rd<41>;
	// demoted variable
	.shared .align 8 .b8 _ZZ13cu_vector_dotILj256EEvPymE3vec[2048];
	ld.param.u64 	%rd1, [_Z13cu_vector_dotILj256EEvPym_param_0];
	ld.param.u64 	%rd2, [_Z13cu_vector_dotILj256EEvPym_param_1];
	mov.u32 	%r1, %tid.x;
	mov.u32 	%r2, %ctaid.x;
	shl.b32 	%r4, %r2, 8;
	add.s32 	%r5, %r4, %r1;
	cvt.u64.u32 	%rd3, %r5;
	shl.b32 	%r6, %r1, 3;
	mov.u32 	%r7, _ZZ13cu_vector_dotILj256EEvPymE3vec;
	add.s32 	%r3, %r7, %r6;
	shr.u64 	%rd4, %rd2, 1;
	setp.gt.u64 	%p1, %rd4, %rd3;
	mul.wide.u32 	%rd5, %r5, 2;
	sub.s64 	%rd6, %rd2, %rd5;
	and.b64  	%rd7, %rd6, -2;
	selp.b64 	%rd8, %rd3, %rd7, %p1;
	selp.b64 	%rd9, 1, %rd3, %p1;
	add.s64 	%rd10, %rd8, %rd9;
	mul.hi.u32 	%r8, %r5, -858993459;
	shr.u32 	%r9, %r8, 3;
	mul.lo.s32 	%r10, %r9, 10;
	sub.s32 	%r11, %r5, %r10;
	add.s32 	%r12, %r11, 1;
	cvt.u64.u32 	%rd11, %r12;
	mul.lo.s64 	%rd12, %rd10, %rd11;
	st.shared.u64 	[%r3], %rd12;
	bar.sync 	0;
	setp.gt.u32 	%p2, %r1, 127;
	@%p2 bra 	$L__BB1_2;
	ld.shared.u64 	%rd13, [%r3+1024];
	ld.shared.u64 	%rd14, [%r3];
	add.s64 	%rd15, %rd14, %rd13;
	st.shared.u64 	[%r3], %rd15;
$L__BB1_2:
	bar.sync 	0;
	setp.gt.u32 	%p3, %r1, 63;
	@%p3 bra 	$L__BB1_4;
	ld.shared.u64 	%rd16, [%r3+512];
	ld.shared.u64 	%rd17, [%r3];
	add.s64 	%rd18, %rd17, %rd16;
	st.shared.u64 	[%r3], %rd18;
$L__BB1_4:
	bar.sync 	0;
	setp.gt.u32 	%p4, %r1, 31;
	@%p4 bra 	$L__BB1_7;
	ld.volatile.shared.u64 	%rd19, [%r3+256];
	ld.volatile.shared.u64 	%rd20, [%r3];
	add.s64 	%rd21, %rd20, %rd19;
	st.volatile.shared.u64 	[%r3], %rd21;
	ld.volatile.shared.u64 	%rd22, [%r3+128];
	ld.volatile.shared.u64 	%rd23, [%r3];
	add.s64 	%rd24, %rd23, %rd22;
	st.volatile.shared.u64 	[%r3], %rd24;
	ld.volatile.shared.u64 	%rd25, [%r3+64];
	ld.volatile.shared.u64 	%rd26, [%r3];
	add.s64 	%rd27, %rd26, %rd25;
	st.volatile.shared.u64 	[%r3], %rd27;
	ld.volatile.shared.u64 	%rd28, [%r3+32];
	ld.volatile.shared.u64 	%rd29, [%r3];
	add.s64 	%rd30, %rd29, %rd28;
	st.volatile.shared.u64 	[%r3], %rd30;
	ld.volatile.shared.u64 	%rd31, [%r3+16];
	ld.volatile.shared.u64 	%rd32, [%r3];
	add.s64 	%rd33, %rd32, %rd31;
	st.volatile.shared.u64 	[%r3], %rd33;
	ld.volatile.shared.u64 	%rd34, [%r3+8];
	ld.volatile.shared.u64 	%rd35, [%r3];
	add.s64 	%rd36, %rd35, %rd34;
	st.volatile.shared.u64 	[%r3], %rd36;
	setp.ne.s32 	%p5, %r1, 0;
	@%p5 bra 	$L__BB1_7;
	ld.shared.u64 	%rd37, [_ZZ13cu_vector_dotILj256EEvPymE3vec];
	cvta.to.global.u64 	%rd38, %rd1;
	mul.wide.u32 	%rd39, %r2, 8;
	add.s64 	%rd40, %rd38, %rd39;
	st.global.u64 	[%rd40], %rd37;
$L__BB1_7:
	ret;

}
	// .globl	_Z13cu_vector_dotILj128EEvPym
.visible .entry _Z13cu_vector_dotILj128EEvPym(
	.param .u64 .ptr .align 1 _Z13cu_vector_dotILj128EEvPym_param_0,
	.param .u64 _Z13cu_vector_dotILj128EEvPym_param_1
)
{
	.reg .pred 	%p<5>;
	.reg .b32 	%r<13>;
	.reg .b64 	%rd<38>;
	// demoted variable
	.shared .align 8 .b8 _ZZ13cu_vector_dotILj128EEvPymE3vec[1024];
	ld.param.u64 	%rd1, [_Z13cu_vector_dotILj128EEvPym_param_0];
	ld.param.u64 	%rd2, [_Z13cu_vector_dotILj128EEvPym_param_1];
	mov.u32 	%r1, %tid.x;
	mov.u32 	%r2, %ctaid.x;
	shl.b32 	%r4, %r2, 7;
	add.s32 	%r5, %r4, %r1;
	cvt.u64.u32 	%rd3, %r5;
	shl.b32 	%r6, %r1, 3;
	mov.u32 	%r7, _ZZ13cu_vector_dotILj128EEvPymE3vec;
	add.s32 	%r3, %r7, %r6;
	shr.u64 	%rd4, %rd2, 1;
	setp.gt.u64 	%p1, %rd4, %rd3;
	mul.wide.u32 	%rd5, %r5, 2;
	sub.s64 	%rd6, %rd2, %rd5;
	and.b64  	%rd7, %rd6, -2;
	selp.b64 	%rd8, %rd3, %rd7, %p1;
	selp.b64 	%rd9, 1, %rd3, %p1;
	add.s64 	%rd10, %rd8, %rd9;
	mul.hi.u32 	%r8, %r5, -858993459;
	shr.u32 	%r9, %r8, 3;
	mul.lo.s32 	%r10, %r9, 10;
	sub.s32 	%r11, %r5, %r10;
	add.s32 	%r12, %r11, 1;
	cvt.u64.u32 	%rd11, %r12;
	mul.lo.s64 	%rd12, %rd10, %rd11;
	st.shared.u64 	[%r3], %rd12;
	bar.sync 	0;
	setp.gt.u32 	%p2, %r1, 63;
	@%p2 bra 	$L__BB2_2;
	ld.shared.u64 	%rd13, [%r3+512];
	ld.shared.u64 	%rd14, [%r3];
	add.s64 	%rd15, %rd14, %rd13;
	st.shared.u64 	[%r3], %rd15;
$L__BB2_2:
	bar.sync 	0;
	setp.gt.u32 	%p3, %r1, 31;
	@%p3 bra 	$L__BB2_5;
	ld.volatile.shared.u64 	%rd16, [%r3+256];
	ld.volatile.shared.u64 	%rd17, [%r3];
	add.s64 	%rd18, %rd17, %rd16;
	st.volatile.shared.u64 	[%r3], %rd18;
	ld.volatile.shared.u64 	%rd19, [%r3+128];
	ld.volatile.shared.u64 	%rd20, [%r3];
	add.s64 	%rd21, %rd20, %rd19;
	st.volatile.shared.u64 	[%r3], %rd21;
	ld.volatile.shared.u64 	%rd22, [%r3+64];
	ld.volatile.shared.u64 	%rd23, [%r3];
	add.s64 	%rd24, %rd23, %rd22;
	st.volatile.shared.u64 	[%r3], %rd24;
	ld.volatile.shared.u64 	%rd25, [%r3+32];
	ld.volatile.shared.u64 	%rd26, [%r3];
	add.s64 	%rd27, %rd26, %rd25;
	st.volatile.shared.u64 	[%r3], %rd27;
	ld.volatile.shared.u64 	%rd28, [%r3+16];
	ld.volatile.shared.u64 	%rd29, [%r3];
	add.s64 	%rd30, %rd29, %rd28;
	st.volatile.shared.u64 	[%r3], %rd30;
	ld.volatile.shared.u64 	%rd31, [%r3+8];
	ld.volatile.shared.u64 	%rd32, [%r3];
	add.s64 	%rd33, %rd32, %rd31;
	st.volatile.shared.u64 	[%r3], %rd33;
	setp.ne.s32 	%p4, %r1, 0;
	@%p4 bra 	$L__BB2_5;
	ld.shared.u64 	%rd34, [_ZZ13cu_vector_dotILj128EEvPymE3vec];
	cvta.to.global.u64 	%rd35, %rd1;
	mul.wide.u32 	%rd36, %r2, 8;
	add.s64 	%rd37, %rd35, %rd36;
	st.global.u64 	[%rd37], %rd34;
$L__BB2_5:
	ret;

}
	// .globl	_Z13cu_vector_dotILj64EEvPym
.visible .entry _Z13cu_vector_dotILj64EEvPym(
	.param .u64 .ptr .align 1 _Z13cu_vector_dotILj64EEvPym_param_0,
	.param .u64 _Z13cu_vector_dotILj64EEvPym_param_1
)
{
	.reg .pred 	%p<4>;
	.reg .b32 	%r<13>;
	.reg .b64 	%rd<35>;
	// demoted variable
	.shared .align 8 .b8 _ZZ13cu_vector_dotILj64EEvPymE3vec[512];
	ld.param.u64 	%rd1, [_Z13cu_vector_dotILj64EEvPym_param_0];
	ld.param.u64 	%rd2, [_Z13cu_vector_dotILj64EEvPym_param_1];
	mov.u32 	%r1, %tid.x;
	mov.u32 	%r2, %ctaid.x;
	shl.b32 	%r4, %r2, 6;
	add.s32 	%r5, %r4, %r1;
	cvt.u64.u32 	%rd3, %r5;
	shl.b32 	%r6, %r1, 3;
	mov.u32 	%r7, _ZZ13cu_vector_dotILj64EEvPymE3vec;
	add.s32 	%r3, %r7, %r6;
	shr.u64 	%rd4, %rd2, 1;
	setp.gt.u64 	%p1, %rd4, %rd3;
	mul.wide.u32 	%rd5, %r5, 2;
	sub.s64 	%rd6, %rd2, %rd5;
	and.b64  	%rd7, %rd6, -2;
	selp.b64 	%rd8, %rd3, %rd7, %p1;
	selp.b64 	%rd9, 1, %rd3, %p1;
	add.s64 	%rd10, %rd8, %rd9;
	mul.hi.u32 	%r8, %r5, -858993459;
	shr.u32 	%r9, %r8, 3;
	mul.lo.s32 	%r10, %r9, 10;
	sub.s32 	%r11, %r5, %r10;
	add.s32 	%r12, %r11, 1;
	cvt.u64.u32 	%rd11, %r12;
	mul.lo.s64 	%rd12, %rd10, %rd11;
	st.shared.u64 	[%r3], %rd12;
	bar.sync 	0;
	setp.gt.u32 	%p2, %r1, 31;
	@%p2 bra 	$L__BB3_3;
	ld.volatile.shared.u64 	%rd13, [%r3+256];
	ld.volatile.shared.u64 	%rd14, [%r3];
	add.s64 	%rd15, %rd14, %rd13;
	st.volatile.shared.u64 	[%r3], %rd15;
	ld.volatile.shared.u64 	%rd16, [%r3+128];
	ld.volatile.shared.u64 	%rd17, [%r3];
	add.s64 	%rd18, %rd17, %rd16;
	st.volatile.shared.u64 	[%r3], %rd18;
	ld.volatile.shared.u64 	%rd19, [%r3+64];
	ld.volatile.shared.u64 	%rd20, [%r3];
	add.s64 	%rd21, %rd20, %rd19;
	st.volatile.shared.u64 	[%r3], %rd21;
	ld.volatile.shared.u64 	%rd22, [%r3+32];
	ld.volatile.shared.u64 	%rd23, [%r3];
	add.s64 	%rd24, %rd23, %rd22;
	st.volatile.shared.u64 	[%r3], %rd24;
	ld.volatile.shared.u64 	%rd25, [%r3+16];
	ld.volatile.shared.u64 	%rd26, [%r3];
	add.s64 	%rd27, %rd26, %rd25;
	st.volatile.shared.u64 	[%r3], %rd27;
	ld.volatile.shared.u64 	%rd28, [%r3+8];
	ld.volatile.shared.u64 	%rd29, [%r3];
	add.s64 	%rd30, %rd29, %rd28;
	st.volatile.shared.u64 	[%r3], %rd30;
	setp.ne.s32 	%p3, %r1, 0;
	@%p3 bra 	$L__BB3_3;
	ld.shared.u64 	%rd31, [_ZZ13cu_vector_dotILj64EEvPymE3vec];
	cvta.to.global.u64 	%rd32, %rd1;
	mul.wide.u32 	%rd33, %r2, 8;
	add.s64 	%rd34, %rd32, %rd33;
	st.global.u64 	[%rd34], %rd31;
$L__BB3_3:
	ret;

}
	// .globl	_Z13cu_vector_dotILj32EEvPym
.visible .entry _Z13cu_vector_dotILj32EEvPym(
	.param .u64 .ptr .align 1 _Z13cu_vector_dotILj32EEvPym_param_0,
	.param .u64 _Z13cu_vector_dotILj32EEvPym_param_1
)
{
	.reg .pred 	%p<4>;
	.reg .b32 	%r<13>;
	.reg .b64 	%rd<32>;
	// demoted variable
	.shared .align 8 .b8 _ZZ13cu_vector_dotILj32EEvPymE3vec[256];
	ld.param.u64 	%rd1, [_Z13cu_vector_dotILj32EEvPym_param_0];
	ld.param.u64 	%rd2, [_Z13cu_vector_dotILj32EEvPym_param_1];
	mov.u32 	%r1, %tid.x;
	mov.u32 	%r2, %ctaid.x;
	shl.b32 	%r4, %r2, 5;
	add.s32 	%r5, %r4, %r1;
	cvt.u64.u32 	%rd3, %r5;
	shl.b32 	%r6, %r1, 3;
	mov.u32 	%r7, _ZZ13cu_vector_dotILj32EEvPymE3vec;
	add.s32 	%r3, %r7, %r6;
	shr.u64 	%rd4, %rd2, 1;
	setp.gt.u64 	%p1, %rd4, %rd3;
	mul.wide.u32 	%rd5, %r5, 2;
	sub.s64 	%rd6, %rd2, %rd5;
	and.b64  	%rd7, %rd6, -2;
	selp.b64 	%rd8, %rd3, %rd7, %p1;
	selp.b64 	%rd9, 1, %rd3, %p1;
	add.s64 	%rd10, %rd8, %rd9;
	mul.hi.u32 	%r8, %r5, -858993459;
	shr.u32 	%r9, %r8, 3;
	mul.lo.s32 	%r10, %r9, 10;
	sub.s32 	%r11, %r5, %r10;
	add.s32 	%r12, %r11, 1;
	cvt.u64.u32 	%rd11, %r12;
	mul.lo.s64 	%rd12, %rd10, %rd11;
	st.shared.u64 	[%r3], %rd12;
	bar.sync 	0;
	setp.gt.u32 	%p2, %r1, 31;
	@%p2 bra 	$L__BB4_3;
	ld.volatile.shared.u64 	%rd13, [%r3+128];
	ld.volatile.shared.u64 	%rd14, [%r3];
	add.s64 	%rd15, %rd14, %rd13;
	st.volatile.shared.u64 	[%r3], %rd15;
	ld.volatile.shared.u64 	%rd16, [%r3+64];
	ld.volatile.shared.u64 	%rd17, [%r3];
	add.s64 	%rd18, %rd17, %rd16;
	st.volatile.shared.u64 	[%r3], %rd18;
	ld.volatile.shared.u64 	%rd19, [%r3+32];
	ld.volatile.shared.u64 	%rd20, [%r3];
	add.s64 	%rd21, %rd20, %rd19;
	st.volatile.shared.u64 	[%r3], %rd21;
	ld.volatile.shared.u64 	%rd22, [%r3+16];
	ld.volatile.shared.u64 	%rd23, [%r3];
	add.s64 	%rd24, %rd23, %rd22;
	st.volatile.shared.u64 	[%r3], %rd24;
	ld.volatile.shared.u64 	%rd25, [%r3+8];
	ld.volatile.shared.u64 	%rd26, [%r3];
	add.s64 	%rd27, %rd26, %rd25;
	st.volatile.shared.u64 	[%r3], %rd27;
	setp.ne.s32 	%p3, %r1, 0;
	@%p3 bra 	$L__BB4_3;
	ld.shared.u64 	%rd28, [_ZZ13cu_vector_dotILj32EEvPymE3vec];
	cvta.to.global.u64 	%rd29, %rd1;
	mul.wide.u32 	%rd30, %r2, 8;
	add.s64 	%rd31, %rd29, %rd30;
	st.global.u64 	[%rd31], %rd28;
$L__BB4_3:
	ret;

}
	// .globl	_Z13cu_vector_dotILj16EEvPym
.visible .entry _Z13cu_vector_dotILj16EEvPym(
	.param .u64 .ptr .align 1 _Z13cu_vector_dotILj16EEvPym_param_0,
	.param .u64 _Z13cu_vector_dotILj16EEvPym_param_1
)
{
	.reg .pred 	%p<4>;
	.reg .b32 	%r<13>;
	.reg .b64 	%rd<29>;
	// demoted variable
	.shared .align 8 .b8 _ZZ13cu_vector_dotILj16EEvPymE3vec[128];
	ld.param.u64 	%rd1, [_Z13cu_vector_dotILj16EEvPym_param_0];
	ld.param.u64 	%rd2, [_Z13cu_vector_dotILj16EEvPym_param_1];
	mov.u32 	%r1, %tid.x;
	mov.u32 	%r2, %ctaid.x;
	shl.b32 	%r4, %r2, 4;
	add.s32 	%r5, %r4, %r1;
	cvt.u64.u32 	%rd3, %r5;
	shl.b32 	%r6, %r1, 3;
	mov.u32 	%r7, _ZZ13cu_vector_dotILj16EEvPymE3vec;
	add.s32 	%r3, %r7, %r6;
	shr.u64 	%rd4, %rd2, 1;
	setp.gt.u64 	%p1, %rd4, %rd3;
	mul.wide.u32 	%rd5, %r5, 2;
	sub.s64 	%rd6, %rd2, %rd5;
	and.b64  	%rd7, %rd6, -2;
	selp.b64 	%rd8, %rd3, %rd7, %p1;
	selp.b64 	%rd9, 1, %rd3, %p1;
	add.s64 	%rd10, %rd8, %rd9;
	mul.hi.u32 	%r8, %r5, -858993459;
	shr.u32 	%r9, %r8, 3;
	mul.lo.s32 	%r10, %r9, 10;
	sub.s32 	%r11, %r5, %r10;
	add.s32 	%r12, %r11, 1;
	cvt.u64.u32 	%rd11, %r12;
	mul.lo.s64 	%rd12, %rd10, %rd11;
	st.shared.u64 	[%r3], %rd12;
	bar.sync 	0;
	setp.gt.u32 	%p2, %r1, 31;
	@%p2 bra 	$L__BB5_3;
	ld.volatile.shared.u64 	%rd13, [%r3+64];
	ld.volatile.shared.u64 	%rd14, [%r3];
	add.s64 	%rd15, %rd14, %rd13;
	st.volatile.shared.u64 	[%r3], %rd15;
	ld.volatile.shared.u64 	%rd16, [%r3+32];
	ld.volatile.shared.u64 	%rd17, [%r3];
	add.s64 	%rd18, %rd17, %rd16;
	st.volatile.shared.u64 	[%r3], %rd18;
	ld.volatile.shared.u64 	%rd19, [%r3+16];
	ld.volatile.shared.u64 	%rd20, [%r3];
	add.s64 	%rd21, %rd20, %rd19;
	st.volatile.shared.u64 	[%r3], %rd21;
	ld.volatile.shared.u64 	%rd22, [%r3+8];
	ld.volatile.shared.u64 	%rd23, [%r3];
	add.s64 	%rd24, %rd23, %rd22;
	st.volatile.shared.u64 	[%r3], %rd24;
	setp.ne.s32 	%p3, %r1, 0;
	@%p3 bra 	$L__BB5_3;
	ld.shared.u64 	%rd25, [_ZZ13cu_vector_dotILj16EEvPymE3vec];
	cvta.to.global.u64 	%rd26, %rd1;
	mul.wide.u32 	%rd27, %r2, 8;
	add.s64 	%rd28, %rd26, %rd27;
	st.global.u64 	[%rd28], %rd25;
$L__BB5_3:
	ret;

}
	// .globl	_Z13cu_vector_dotILj8EEvPym
.visible .entry _Z13cu_vector_dotILj8EEvPym(
	.param .u64 .ptr .align 1 _Z13cu_vector_dotILj8EEvPym_param_0,
	.param .u64 _Z13cu_vector_dotILj8EEvPym_param_1
)
{
	.reg .pred 	%p<4>;
	.reg .b32 	%r<13>;
	.reg .b64 	%rd<26>;
	// demoted variable
	.shared .align 8 .b8 _ZZ13cu_vector_dotILj8EEvPymE3vec[64];
	ld.param.u64 	%rd1, [_Z13cu_vector_dotILj8EEvPym_param_0];
	ld.param.u64 	%rd2, [_Z13cu_vector_dotILj8EEvPym_param_1];
	mov.u32 	%r1, %tid.x;
	mov.u32 	%r2, %ctaid.x;
	shl.b32 	%r4, %r2, 3;
	add.s32 	%r5, %r4, %r1;
	cvt.u64.u32 	%rd3, %r5;
	shl.b32 	%r6, %r1, 3;
	mov.u32 	%r7, _ZZ13cu_vector_dotILj8EEvPymE3vec;
	add.s32 	%r3, %r7, %r6;
	shr.u64 	%rd4, %rd2, 1;
	setp.gt.u64 	%p1, %rd4, %rd3;
	mul.wide.u32 	%rd5, %r5, 2;
	sub.s64 	%rd6, %rd2, %rd5;
	and.b64  	%rd7, %rd6, -2;
	selp.b64 	%rd8, %rd3, %rd7, %p1;
	selp.b64 	%rd9, 1, %rd3, %p1;
	add.s64 	%rd10, %rd8, %rd9;
	mul.hi.u32 	%r8, %r5, -858993459;
	shr.u32 	%r9, %r8, 3;
	mul.lo.s32 	%r10, %r9, 10;
	sub.s32 	%r11, %r5, %r10;
	add.s32 	%r12, %r11, 1;
	cvt.u64.u32 	%rd11, %r12;
	mul.lo.s64 	%rd12, %rd10, %rd11;
	st.shared.u64 	[%r3], %rd12;
	bar.sync 	0;
	setp.gt.u32 	%p2, %r1, 31;
	@%p2 bra 	$L__BB6_3;
	ld.volatile.shared.u64 	%rd13, [%r3+32];
	ld.volatile.shared.u64 	%rd14, [%r3];
	add.s64 	%rd15, %rd14, %rd13;
	st.volatile.shared.u64 	[%r3], %rd15;
	ld.volatile.shared.u64 	%rd16, [%r3+16];
	ld.volatile.shared.u64 	%rd17, [%r3];
	add.s64 	%rd18, %rd17, %rd16;
	st.volatile.shared.u64 	[%r3], %rd18;
	ld.volatile.shared.u64 	%rd19, [%r3+8];
	ld.volatile.shared.u64 	%rd20, [%r3];
	add.s64 	%rd21, %rd20, %rd19;
	st.volatile.shared.u64 	[%r3], %rd21;
	setp.ne.s32 	%p3, %r1, 0;
	@%p3 bra 	$L__BB6_3;
	ld.shared.u64 	%rd22, [_ZZ13cu_vector_dotILj8EEvPymE3vec];
	cvta.to.global.u64 	%rd23, %rd1;
	mul.wide.u32 	%rd24, %r2, 8;
	add.s64 	%rd25, %rd23, %rd24;
	st.global.u64 	[%rd25], %rd22;
$L__BB6_3:
	ret;

}
	// .globl	_Z13cu_vector_dotILj4EEvPym
.visible .entry _Z13cu_vector_dotILj4EEvPym(
	.param .u64 .ptr .align 1 _Z13cu_vector_dotILj4EEvPym_param_0,
	.param .u64 _Z13cu_vector_dotILj4EEvPym_param_1
)
{
	.reg .pred 	%p<4>;
	.reg .b32 	%r<13>;
	.reg .b64 	%rd<23>;
	// demoted variable
	.shared .align 8 .b8 _ZZ13cu_vector_dotILj4EEvPymE3vec[32];
	ld.param.u64 	%rd1, [_Z13cu_vector_dotILj4EEvPym_param_0];
	ld.param.u64 	%rd2, [_Z13cu_vector_dotILj4EEvPym_param_1];
	mov.u32 	%r1, %tid.x;
	mov.u32 	%r2, %ctaid.x;
	shl.b32 	%r4, %r2, 2;
	add.s32 	%r5, %r4, %r1;
	cvt.u64.u32 	%rd3, %r5;
	shl.b32 	%r6, %r1, 3;
	mov.u32 	%r7, _ZZ13cu_vector_dotILj4EEvPymE3vec;
	add.s32 	%r3, %r7, %r6;
	shr.u64 	%rd4, %rd2, 1;
	setp.gt.u64 	%p1, %rd4, %rd3;
	mul.wide.u32 	%rd5, %r5, 2;
	sub.s64 	%rd6, %rd2, %rd5;
	and.b64  	%rd7, %rd6, -2;
	selp.b64 	%rd8, %rd3, %rd7, %p1;
	selp.b64 	%rd9, 1, %rd3, %p1;
	add.s64 	%rd10, %rd8, %rd9;
	mul.hi.u32 	%r8, %r5, -858993459;
	shr.u32 	%r9, %r8, 3;
	mul.lo.s32 	%r10, %r9, 10;
	sub.s32 	%r11, %r5, %r10;
	add.s32 	%r12, %r11, 1;
	cvt.u64.u32 	%rd11, %r12;
	mul.lo.s64 	%rd12, %rd10, %rd11;
	st.shared.u64 	[%r3], %rd12;
	bar.sync 	0;
	setp.gt.u32 	%p2, %r1, 31;
	@%p2 bra 	$L__BB7_3;
	ld.volatile.shared.u64 	%rd13, [%r3+16];
	ld.volatile.shared.u64 	%rd14, [%r3];
	add.s64 	%rd15, %rd14, %rd13;
	st.volatile.shared.u64 	[%r3], %rd15;
	ld.volatile.shared.u64 	%rd16, [%r3+8];
	ld.volatile.shared.u64 	%rd17, [%r3];
	add.s64 	%rd18, %rd17, %rd16;
	st.volatile.shared.u64 	[%r3], %rd18;
	setp.ne.s32 	%p3, %r1, 0;
	@%p3 bra 	$L__BB7_3;
	ld.shared.u64 	%rd19, [_ZZ13cu_vector_dotILj4EEvPymE3vec];
	cvta.to.global.u64 	%rd20, %rd1;
	mul.wide.u32 	%rd21, %r2, 8;
	add.s64 	%rd22, %rd20, %rd21;
	st.global.u64 	[%rd22], %rd19;
$L__BB7_3:
	ret;

}
	// .globl	_Z13cu_vector_dotILj2EEvPym
.visible .entry _Z13cu_vector_dotILj2EEvPym(
	.param .u64 .ptr .align 1 _Z13cu_vector_dotILj2EEvPym_param_0,
	.param .u64 _Z13cu_vector_dotILj2EEvPym_param_1
)
{
	.reg .pred 	%p<4>;
	.reg .b32 	%r<13>;
	.reg .b64 	%rd<20>;
	// demoted variable
	.shared .align 8 .b8 _ZZ13cu_vector_dotILj2EEvPymE3vec[16];
	ld.param.u64 	%rd1, [_Z13cu_vector_dotILj2EEvPym_param_0];
	ld.param.u64 	%rd2, [_Z13cu_vector_dotILj2EEvPym_param_1];
	mov.u32 	%r1, %tid.x;
	mov.u32 	%r2, %ctaid.x;
	shl.b32 	%r4, %r2, 1;
	add.s32 	%r5, %r4, %r1;
	cvt.u64.u32 	%rd3, %r5;
	shl.b32 	%r6, %r1, 3;
	mov.u32 	%r7, _ZZ13cu_vector_dotILj2EEvPymE3vec;
	add.s32 	%r3, %r7, %r6;
	shr.u64 	%rd4, %rd2, 1;
	setp.gt.u64 	%p1, %rd4, %rd3;
	mul.wide.u32 	%rd5, %r5, 2;
	sub.s64 	%rd6, %rd2, %rd5;
	and.b64  	%rd7, %rd6, -2;
	selp.b64 	%rd8, %rd3, %rd7, %p1;
	selp.b64 	%rd9, 1, %rd3, %p1;
	add.s64 	%rd10, %rd8, %rd9;
	mul.hi.u32 	%r8, %r5, -858993459;
	shr.u32 	%r9, %r8, 3;
	mul.lo.s32 	%r10, %r9, 10;
	sub.s32 	%r11, %r5, %r10;
	add.s32 	%r12, %r11, 1;
	cvt.u64.u32 	%rd11, %r12;
	mul.lo.s64 	%rd12, %rd10, %rd11;
	st.shared.u64 	[%r3], %rd12;
	bar.sync 	0;
	setp.gt.u32 	%p2, %r1, 31;
	@%p2 bra 	$L__BB8_3;
	ld.volatile.shared.u64 	%rd13, [%r3+8];
	ld.volatile.shared.u64 	%rd14, [%r3];
	add.s64 	%rd15, %rd14, %rd13;
	st.volatile.shared.u64 	[%r3], %rd15;
	setp.ne.s32 	%p3, %r1, 0;
	@%p3 bra 	$L__BB8_3;
	ld.shared.u64 	%rd16, [_ZZ13cu_vector_dotILj2EEvPymE3vec];
	cvta.to.global.u64 	%rd17, %rd1;
	mul.wide.u32 	%rd18, %r2, 8;
	add.s64 	%rd19, %rd17, %rd18;
	st.global.u64 	[%rd19], %rd16;
$L__BB8_3:
	ret;

}
	// .globl	_Z13cu_vector_dotILj1EEvPym
.visible .entry _Z13cu_vector_dotILj1EEvPym(
	.param .u64 .ptr .align 1 _Z13cu_vector_dotILj1EEvPym_param_0,
	.param .u64 _Z13cu_vector_dotILj1EEvPym_param_1
)
{
	.reg .pred 	%p<3>;
	.reg .b32 	%r<12>;
	.reg .b64 	%rd<17>;
	// demoted variable
	.shared .align 8 .b8 _ZZ13cu_vector_dotILj1EEvPymE3vec[8];
	ld.param.u64 	%rd1, [_Z13cu_vector_dotILj1EEvPym_param_0];
	ld.param.u64 	%rd2, [_Z13cu_vector_dotILj1EEvPym_param_1];
	mov.u32 	%r2, %tid.x;
	mov.u32 	%r1, %ctaid.x;
	add.s32 	%r3, %r1, %r2;
	cvt.u64.u32 	%rd3, %r3;
	shl.b32 	%r4, %r2, 3;
	mov.u32 	%r5, _ZZ13cu_vector_dotILj1EEvPymE3vec;
	add.s32 	%r6, %r5, %r4;
	shr.u64 	%rd4, %rd2, 1;
	setp.gt.u64 	%p1, %rd4, %rd3;
	mul.wide.u32 	%rd5, %r3, 2;
	sub.s64 	%rd6, %rd2, %rd5;
	and.b64  	%rd7, %rd6, -2;
	selp.b64 	%rd8, %rd3, %rd7, %p1;
	selp.b64 	%rd9, 1, %rd3, %p1;
	add.s64 	%rd10, %rd8, %rd9;
	mul.hi.u32 	%r7, %r3, -858993459;
	shr.u32 	%r8, %r7, 3;
	mul.lo.s32 	%r9, %r8, 10;
	sub.s32 	%r10, %r3, %r9;
	add.s32 	%r11, %r10, 1;
	cvt.u64.u32 	%rd11, %r11;
	mul.lo.s64 	%rd12, %rd10, %rd11;
	st.shared.u64 	[%r6], %rd12;
	bar.sync 	0;
	setp.ne.s32 	%p2, %r2, 0;
	@%p2 bra 	$L__BB9_2;
	cvta.to.global.u64 	%rd13, %rd1;
	ld.shared.u64 	%rd14, [_ZZ13cu_vector_dotILj1EEvPymE3vec];
	mul.wide.u32 	%rd15, %r1, 8;
	add.s64 	%rd16, %rd13, %rd15;
	st.global.u64 	[%rd16], %rd14;
$L__BB9_2:
	ret;

}


// ===== COMPILED SASS (sm_100) =====

	.target	sm_100

	.elftype	@"ET_EXEC"


//--------------------- .note.nv.tkinfo           --------------------------
	.section	.note.nv.tkinfo,"",@"SHT_NOTE"
	.sectionflags	@"SHF_NOTE_NV_TKINFO"
	.tkinfo
        /*0018*/ 	.word	0x00000002
        /*0030*/ 	.string	""
        /*0030*/ 	.string	"ptxas"
        /*0030*/ 	.string	"Cuda compilation tools, release 13.0, V13.0.88"
        /*0030*/ 	.string	"Build cuda_13.0.r13.0/compiler.36424714_0"
        /*0030*/ 	.string	"-arch sm_100 -m 64 "



//--------------------- .note.nv.cuinfo           --------------------------
	.section	.note.nv.cuinfo,"",@"SHT_NOTE"
	.sectionflags	@"SHF_NOTE_NV_CUINFO"
        /*0018*/ 	.short	0x0002
        /*001a*/ 	.short	0x0064
        /*001c*/ 	.short	0x0082
	.zero		2


//--------------------- .nv.info                  --------------------------
	.section	.nv.info,"",@"SHT_CUDA_INFO"
	.align	4


	//----- nvinfo : EIATTR_REGCOUNT
	.align		4
        /*0000*/ 	.byte	0x04, 0x2f
        /*0002*/ 	.short	(.L_1 - .L_0)
	.align		4
.L_0:
        /*0004*/ 	.word	index@(_Z13cu_vector_dotILj512EEvPym)
        /*0008*/ 	.word	0x00000010


	//----- nvinfo : EIATTR_FRAME_SIZE
	.align		4
.L_1:
        /*000c*/ 	.byte	0x04, 0x11
        /*000e*/ 	.short	(.L_3 - .L_2)
	.align		4
.L_2:
        /*0010*/ 	.word	index@(_Z13cu_vector_dotILj512EEvPym)
        /*0014*/ 	.word	0x00000000


	//----- nvinfo : EIATTR_REGCOUNT
	.align		4
.L_3:
        /*0018*/ 	.byte	0x04, 0x2f
        /*001a*/ 	.short	(.L_5 - .L_4)
	.align		4
.L_4:
        /*001c*/ 	.word	index@(_Z13cu_vector_dotILj256EEvPym)
        /*0020*/ 	.word	0x00000010


	//----- nvinfo : EIATTR_FRAME_SIZE
	.align		4
.L_5:
        /*0024*/ 	.byte	0x04, 0x11
        /*0026*/ 	.short	(.L_7 - .L_6)
	.align		4
.L_6:
        /*0028*/ 	.word	index@(_Z13cu_vector_dotILj256EEvPym)
        /*002c*/ 	.word	0x00000000


	//----- nvinfo : EIATTR_REGCOUNT
	.align		4
.L_7:
        /*0030*/ 	.byte	0x04, 0x2f
        /*0032*/ 	.short	(.L_9 - .L_8)
	.align		4
.L_8:
        /*0034*/ 	.word	index@(_Z13cu_vector_dotILj128EEvPym)
        /*0038*/ 	.word	0x00000010


	//----- nvinfo : EIATTR_FRAME_SIZE
	.align		4
.L_9:
        /*003c*/ 	.byte	0x04, 0x11
        /*003e*/ 	.short	(.L_11 - .L_10)
	.align		4
.L_10:
        /*0040*/ 	.word	index@(_Z13cu_vector_dotILj128EEvPym)
        /*0044*/ 	.word	0x00000000


	//----- nvinfo : EIATTR_REGCOUNT
	.align		4
.L_11:
        /*0048*/ 	.byte	0x04, 0x2f
        /*004a*/ 	.short	(.L_13 - .L_12)
	.align		4
.L_12:
        /*004c*/ 	.word	index@(_Z13cu_vector_dotILj64EEvPym)
        /*0050*/ 	.word	0x00000010


	//----- nvinfo : EIATTR_FRAME_SIZE
	.align		4
.L_13:
        /*0054*/ 	.byte	0x04, 0x11
        /*0056*/ 	.short	(.L_15 - .L_14)
	.align		4
.L_14:
        /*0058*/ 	.word	index@(_Z13cu_vector_dotILj64EEvPym)
        /*005c*/ 	.word	0x00000000


	//----- nvinfo : EIATTR_REGCOUNT
	.align		4
.L_15:
        /*0060*/ 	.byte	0x04, 0x2f
        /*0062*/ 	.short	(.L_17 - .L_16)
	.align		4
.L_16:
        /*0064*/ 	.word	index@(_Z13cu_vector_dotILj32EEvPym)
        /*0068*/ 	.word	0x00000010


	//----- nvinfo : EIATTR_FRAME_SIZE
	.align		4
.L_17:
        /*006c*/ 	.byte	0x04, 0x11
        /*006e*/ 	.short	(.L_19 - .L_18)
	.align		4
.L_18:
        /*0070*/ 	.word	index@(_Z13cu_vector_dotILj32EEvPym)
        /*0074*/ 	.word	0x00000000


	//----- nvinfo : EIATTR_REGCOUNT
	.align		4
.L_19:
        /*0078*/ 	.byte	0x04, 0x2f
        /*007a*/ 	.short	(.L_21 - .L_20)
	.align		4
.L_20:
        /*007c*/ 	.word	index@(_Z13cu_vector_dotILj16EEvPym)
        /*0080*/ 	.word	0x00000010


	//----- nvinfo : EIATTR_FRAME_SIZE
	.align		4
.L_21:
        /*0084*/ 	.byte	0x04, 0x11
        /*0086*/ 	.short	(.L_23 - .L_22)
	.align		4
.L_22:
        /*0088*/ 	.word	index@(_Z13cu_vector_dotILj16EEvPym)
        /*008c*/ 	.word	0x00000000


	//----- nvinfo : EIATTR_REGCOUNT
	.align		4
.L_23:
        /*0090*/ 	.byte	0x04, 0x2f
        /*0092*/ 	.short	(.L_25 - .L_24)
	.align		4
.L_24:
        /*0094*/ 	.word	index@(_Z13cu_vector_dotILj8EEvPym)
        /*0098*/ 	.word	0x00000010


	//----- nvinfo : EIATTR_FRAME_SIZE
	.align		4
.L_25:
        /*009c*/ 	.byte	0x04, 0x11
        /*009e*/ 	.short	(.L_27 - .L_26)
	.align		4
.L_26:
        /*00a0*/ 	.word	index@(_Z13cu_vector_dotILj8EEvPym)
        /*00a4*/ 	.word	0x00000000


	//----- nvinfo : EIATTR_REGCOUNT
	.align		4
.L_27:
        /*00a8*/ 	.byte	0x04, 0x2f
        /*00aa*/ 	.short	(.L_29 - .L_28)
	.align		4
.L_28:
        /*00ac*/ 	.word	index@(_Z13cu_vector_dotILj4EEvPym)
        /*00b0*/ 	.word	0x0000000e


	//----- nvinfo : EIATTR_FRAME_SIZE
	.align		4
.L_29:
        /*00b4*/ 	.byte	0x04, 0x11
        /*00b6*/ 	.short	(.L_31 - .L_30)
	.align		4
.L_30:
        /*00b8*/ 	.word	index@(_Z13cu_vector_dotILj4EEvPym)
        /*00bc*/ 	.word	0x00000000


	//----- nvinfo : EIATTR_REGCOUNT
	.align		4
.L_31:
        /*00c0*/ 	.byte	0x04, 0x2f
        /*00c2*/ 	.short	(.L_33 - .L_32)
	.align		4
.L_32:
        /*00c4*/ 	.word	index@(_Z13cu_vector_dotILj2EEvPym)
        /*00c8*/ 	.word	0x0000000c


	//----- nvinfo : EIATTR_FRAME_SIZE
	.align		4
.L_33:
        /*00cc*/ 	.byte	0x04, 0x11
        /*00ce*/ 	.short	(.L_35 - .L_34)
	.align		4
.L_34:
        /*00d0*/ 	.word	index@(_Z13cu_vector_dotILj2EEvPym)
        /*00d4*/ 	.word	0x00000000


	//----- nvinfo : EIATTR_REGCOUNT
	.align		4
.L_35:
        /*00d8*/ 	.byte	0x04, 0x2f
        /*00da*/ 	.short	(.L_37 - .L_36)
	.align		4
.L_36:
        /*00dc*/ 	.word	index@(_Z13cu_vector_dotILj1EEvPym)
        /*00e0*/ 	.word	0x0000000c


	//----- nvinfo : EIATTR_FRAME_SIZE
	.align		4
.L_37:
        /*00e4*/ 	.byte	0x04, 0x11
        /*00e6*/ 	.short	(.L_39 - .L_38)
	.align		4
.L_38:
        /*00e8*/ 	.word	index@(_Z13cu_vector_dotILj1EEvPym)
        /*00ec*/ 	.word	0x00000000


	//----- nvinfo : EIATTR_MIN_STACK_SIZE
	.align		4
.L_39:
        /*00f0*/ 	.byte	0x04, 0x12
        /*00f2*/ 	.short	(.L_41 - .L_40)
	.align		4
.L_40:
        /*00f4*/ 	.word	index@(_Z13cu_vector_dotILj1EEvPym)
        /*00f8*/ 	.word	0x00000000


	//----- nvinfo : EIATTR_MIN_STACK_SIZE
	.align		4
.L_41:
        /*00fc*/ 	.byte	0x04, 0x12
        /*00fe*/ 	.short	(.L_43 - .L_42)
	.align		4
.L_42:
        /*0100*/ 	.word	index@(_Z13cu_vector_dotILj2EEvPym)
        /*0104*/ 	.word	0x00000000


	//----- nvinfo : EIATTR_MIN_STACK_SIZE
	.align		4
.L_43:
        /*0108*/ 	.byte	0x04, 0x12
        /*010a*/ 	.short	(.L_45 - .L_44)
	.align		4
.L_44:
        /*010c*/ 	.word	index@(_Z13cu_vector_dotILj4EEvPym)
        /*0110*/ 	.word	0x00000000


	//----- nvinfo : EIATTR_MIN_STACK_SIZE
	.align		4
.L_45:
        /*0114*/ 	.byte	0x04, 0x12
        /*0116*/ 	.short	(.L_47 - .L_46)
	.align		4
.L_46:
        /*0118*/ 	.word	index@(_Z13cu_vector_dotILj8EEvPym)
        /*011c*/ 	.word	0x00000000


	//----- nvinfo : EIATTR_MIN_STACK_SIZE
	.align		4
.L_47:
        /*0120*/ 	.byte	0x04, 0x12
        /*0122*/ 	.short	(.L_49 - .L_48)
	.align		4
.L_48:
        /*0124*/ 	.word	index@(_Z13cu_vector_dotILj16EEvPym)
        /*0128*/ 	.word	0x00000000


	//----- nvinfo : EIATTR_MIN_STACK_SIZE
	.align		4
.L_49:
        /*012c*/ 	.byte	0x04, 0x12
        /*012e*/ 	.short	(.L_51 - .L_50)
	.align		4
.L_50:
        /*0130*/ 	.word	index@(_Z13cu_vector_dotILj32EEvPym)
        /*0134*/ 	.word	0x00000000


	//----- nvinfo : EIATTR_MIN_STACK_SIZE
	.align		4
.L_51:
        /*0138*/ 	.byte	0x04, 0x12
        /*013a*/ 	.short	(.L_53 - .L_52)
	.align		4
.L_52:
        /*013c*/ 	.word	index@(_Z13cu_vector_dotILj64EEvPym)
        /*0140*/ 	.word	0x00000000


	//----- nvinfo : EIATTR_MIN_STACK_SIZE
	.align		4
.L_53:
        /*0144*/ 	.byte	0x04, 0x12
        /*0146*/ 	.short	(.L_55 - .L_54)
	.align		4
.L_54:
        /*0148*/ 	.word	index@(_Z13cu_vector_dotILj128EEvPym)
        /*014c*/ 	.word	0x00000000


	//----- nvinfo : EIATTR_MIN_STACK_SIZE
	.align		4
.L_55:
        /*0150*/ 	.byte	0x04, 0x12
        /*0152*/ 	.short	(.L_57 - .L_56)
	.align		4
.L_56:
        /*0154*/ 	.word	index@(_Z13cu_vector_dotILj256EEvPym)
        /*0158*/ 	.word	0x00000000


	//----- nvinfo : EIATTR_MIN_STACK_SIZE
	.align		4
.L_57:
        /*015c*/ 	.byte	0x04, 0x12
        /*015e*/ 	.short	(.L_59 - .L_58)
	.align		4
.L_58:
        /*0160*/ 	.word	index@(_Z13cu_vector_dotILj512EEvPym)
        /*0164*/ 	.word	0x00000000
.L_59:


//--------------------- .nv.compat                --------------------------
	.section	.nv.compat,"",@"SHT_CUDA_COMPAT_INFO"
	.align	4
        /*0000*/ 	.byte	0x02, 0x09, 0x00, 0x00, 0x02, 0x02, 0x01, 0x00, 0x02, 0x05, 0x05, 0x00, 0x03, 0x07, 0x01, 0x01
        /*0010*/ 	.byte	0x02, 0x03, 0x00, 0x00, 0x02, 0x06, 0x01, 0x00, 0x04, 0x0b, 0x08, 0x00, 0x09, 0x00, 0x00, 0x00
        /*0020*/ 	.byte	0x00, 0x00, 0x00, 0x00


//--------------------- .nv.info._Z13cu_vector_dotILj1EEvPym --------------------------
	.section	.nv.info._Z13cu_vector_dotILj1EEvPym,"",@"SHT_CUDA_INFO"
	.sectionflags	@""
	.align	4


	//----- nvinfo : EIATTR_CUDA_API_VERSION
	.align		4
        /*0000*/ 	.byte	0x04, 0x37
        /*0002*/ 	.short	(.L_61 - .L_60)
.L_60:
        /*0004*/ 	.word	0x00000082


	//----- nvinfo : EIATTR_KPARAM_INFO
	.align		4
.L_61:
        /*0008*/ 	.byte	0x04, 0x17
        /*000a*/ 	.short	(.L_63 - .L_62)
.L_62:
        /*000c*/ 	.word	0x00000000
        /*0010*/ 	.short	0x0001
        /*0012*/ 	.short	0x0008
        /*0014*/ 	.byte	0x00, 0xf0, 0x21, 0x00


	//----- nvinfo : EIATTR_KPARAM_INFO
	.align		4
.L_63:
        /*0018*/ 	.byte	0x04, 0x17
        /*001a*/ 	.short	(.L_65 - .L_64)
.L_64:
        /*001c*/ 	.word	0x00000000
        /*0020*/ 	.short	0x0000
        /*0022*/ 	.short	0x0000
        /*0024*/ 	.byte	0x00, 0xf5, 0x21, 0x00


	//----- nvinfo : EIATTR_SPARSE_MMA_MASK
	.align		4
.L_65:
        /*0028*/ 	.byte	0x03, 0x50
        /*002a*/ 	.short	0x0000


	//----- nvinfo : EIATTR_MAXREG_COUNT
	.align		4
        /*002c*/ 	.byte	0x03, 0x1b
        /*002e*/ 	.short	0x00ff


	//----- nvinfo : EIATTR_NUM_BARRIERS
	.align		4
        /*0030*/ 	.byte	0x02, 0x4c
        /*0032*/ 	.byte	0x01
	.zero		1


	//----- nvinfo : EIATTR_MERCURY_ISA_VERSION
	.align		4
        /*0034*/ 	.byte	0x03, 0x5f
        /*0036*/ 	.short	0x0101


	//----- nvinfo : EIATTR_VRC_CTA_INIT_COUNT
	.align		4
        /*0038*/ 	.byte	0x02, 0x4a
	.zero		1
	.zero		1


	//----- nvinfo : EIATTR_EXIT_INSTR_OFFSETS
	.align		4
        /*003c*/ 	.byte	0x04, 0x1c
        /*003e*/ 	.short	(.L_67 - .L_66)


	//   ....[0]....
.L_66:
        /*0040*/ 	.word	0x00000210


	//   ....[1]....
        /*0044*/ 	.word	0x00000270


	//----- nvinfo : EIATTR_CBANK_PARAM_SIZE
	.align		4
.L_67:
        /*0048*/ 	.byte	0x03, 0x19
        /*004a*/ 	.short	0x0010


	//----- nvinfo : EIATTR_PARAM_CBANK
	.align		4
        /*004c*/ 	.byte	0x04, 0x0a
        /*004e*/ 	.short	(.L_69 - .L_68)
	.align		4
.L_68:
        /*0050*/ 	.word	index@(.nv.constant0._Z13cu_vector_dotILj1EEvPym)
        /*0054*/ 	.short	0x0380
        /*0056*/ 	.short	0x0010


	//----- nvinfo : EIATTR_SW_WAR
	.align		4
.L_69:
        /*0058*/ 	.byte	0x04, 0x36
        /*005a*/ 	.short	(.L_71 - .L_70)
.L_70:
        /*005c*/ 	.word	0x00000008
.L_71:


//--------------------- .nv.info._Z13cu_vector_dotILj2EEvPym --------------------------
	.section	.nv.info._Z13cu_vector_dotILj2EEvPym,"",@"SHT_CUDA_INFO"
	.sectionflags	@""
	.align	4


	//----- nvinfo : EIATTR_CUDA_API_VERSION
	.align		4
        /*0000*/ 	.byte	0x04, 0x37
        /*0002*/ 	.short	(.L_73 - .L_72)
.L_72:
        /*0004*/ 	.word	0x00000082


	//----- nvinfo : EIATTR_KPARAM_INFO
	.align		4
.L_73:
        /*0008*/ 	.byte	0x04, 0x17
        /*000a*/ 	.short	(.L_75 - .L_74)
.L_74:
        /*000c*/ 	.word	0x00000000
        /*0010*/ 	.short	0x0001
        /*0012*/ 	.short	0x0008
        /*0014*/ 	.byte	0x00, 0xf0, 0x21, 0x00


	//----- nvinfo : EIATTR_KPARAM_INFO
	.align		4
.L_75:
        /*0018*/ 	.byte	0x04, 0x17
        /*001a*/ 	.short	(.L_77 - .L_76)
.L_76:
        /*001c*/ 	.word	0x00000000
        /*0020*/ 	.short	0x0000
        /*0022*/ 	.short	0x0000
        /*0024*/ 	.byte	0x00, 0xf5, 0x21, 0x00


	//----- nvinfo : EIATTR_SPARSE_MMA_MASK
	.align		4
.L_77:
        /*0028*/ 	.byte	0x03, 0x50
        /*002a*/ 	.short	0x0000


	//----- nvinfo : EIATTR_MAXREG_COUNT
	.align		4
        /*002c*/ 	.byte	0x03, 0x1b
        /*002e*/ 	.short	0x00ff


	//----- nvinfo : EIATTR_NUM_BARRIERS
	.align		4
        /*0030*/ 	.byte	0x02, 0x4c
        /*0032*/ 	.byte	0x01
	.zero		1


	//----- nvinfo : EIATTR_MERCURY_ISA_VERSION
	.align		4
        /*0034*/ 	.byte	0x03, 0x5f
        /*0036*/ 	.short	0x0101


	//----- nvinfo : EIATTR_VRC_CTA_INIT_COUNT
	.align		4
        /*0038*/ 	.byte	0x02, 0x4a
	.zero		1
	.zero		1


	//----- nvinfo : EIATTR_EXIT_INSTR_OFFSETS
	.align		4
        /*003c*/ 	.byte	0x04, 0x1c
        /*003e*/ 	.short	(.L_79 - .L_78)


	//   ....[0]....
.L_78:
        /*0040*/ 	.word	0x00000210


	//   ....[1]....
        /*0044*/ 	.word	0x00000280


	//   ....[2]....
        /*0048*/ 	.word	0x000002e0


	//----- nvinfo : EIATTR_CBANK_PARAM_SIZE
	.align		4
.L_79:
        /*004c*/ 	.byte	0x03, 0x19
        /*004e*/ 	.short	0x0010


	//----- nvinfo : EIATTR_PARAM_CBANK
	.align		4
        /*0050*/ 	.byte	0x04, 0x0a
        /*0052*/ 	.short	(.L_81 - .L_80)
	.align		4
.L_80:
        /*0054*/ 	.word	index@(.nv.constant0._Z13cu_vector_dotILj2EEvPym)
        /*0058*/ 	.short	0x0380
        /*005a*/ 	.short	0x0010


	//----- nvinfo : EIATTR_SW_WAR
	.align		4
.L_81:
        /*005c*/ 	.byte	0x04, 0x36
        /*005e*/ 	.short	(.L_83 - .L_82)
.L_82:
        /*0060*/ 	.word	0x00000008
.L_83:


//--------------------- .nv.info._Z13cu_vector_dotILj4EEvPym --------------------------
	.section	.nv.info._Z13cu_vector_dotILj4EEvPym,"",@"SHT_CUDA_INFO"
	.sectionflags	@""
	.align	4


	//----- nvinfo : EIATTR_CUDA_API_VERSION
	.align		4
        /*0000*/ 	.byte	0x04, 0x37
        /*0002*/ 	.short	(.L_85 - .L_84)
.L_84:
        /*0004*/ 	.word	0x00000082


	//----- nvinfo : EIATTR_KPARAM_INFO
	.align		4
.L_85:
        /*0008*/ 	.byte	0x04, 0x17
        /*000a*/ 	.short	(.L_87 - .L_86)
.L_86:
        /*000c*/ 	.word	0x00000000
        /*0010*/ 	.short	0x0001
        /*0012*/ 	.short	0x0008
        /*0014*/ 	.byte	0x00, 0xf0, 0x21, 0x00


	//----- nvinfo : EIATTR_KPARAM_INFO
	.align		4
.L_87:
        /*0018*/ 	.byte	0x04, 0x17
        /*001a*/ 	.short	(.L_89 - .L_88)
.L_88:
        /*001c*/ 	.word	0x00000000
        /*0020*/ 	.short	0x0000
        /*0022*/ 	.short	0x0000
        /*0024*/ 	.byte	0x00, 0xf5, 0x21, 0x00


	//----- nvinfo : EIATTR_SPARSE_MMA_MASK
	.align		4
.L_89:
        /*0028*/ 	.byte	0x03, 0x50
        /*002a*/ 	.short	0x0000


	//----- nvinfo : EIATTR_MAXREG_COUNT
	.align		4
        /*002c*/ 	.byte	0x03, 0x1b
        /*002e*/ 	.short	0x00ff


	//----- nvinfo : EIATTR_NUM_BARRIERS
	.align		4
        /*0030*/ 	.byte	0x02, 0x4c
        /*0032*/ 	.byte	0x01
	.zero		1


	//----- nvinfo : EIATTR_MERCURY_ISA_VERSION
	.align		4
        /*0034*/ 	.byte	0x03, 0x5f
        /*0036*/ 	.short	0x0101


	//----- nvinfo : EIATTR_VRC_CTA_INIT_COUNT
	.align		4
        /*0038*/ 	.byte	0x02, 0x4a
	.zero		1
	.zero		1


	//----- nvinfo : EIATTR_EXIT_INSTR_OFFSETS
	.align		4
        /*003c*/ 	.byte	0x04, 0x1c
        /*003e*/ 	.short	(.L_91 - .L_90)


	//   ....[0]....
.L_90:
        /*0040*/ 	.word	0x00000210


	//   ....[1]....
        /*0044*/ 	.word	0x000002d0


	//   ....[2]....
        /*0048*/ 	.word	0x00000330


	//----- nvinfo : EIATTR_CBANK_PARAM_SIZE
	.align		4
.L_91:
        /*004c*/ 	.byte	0x03, 0x19
        /*004e*/ 	.short	0x0010


	//----- nvinfo : EIATTR_PARAM_CBANK
	.align		4
        /*0050*/ 	.byte	0x04, 0x0a
        /*0052*/ 	.short	(.L_93 - .L_92)
	.align		4
.L_92:
        /*0054*/ 	.word	index@(.nv.constant0._Z13cu_vector_dotILj4EEvPym)
        /*0058*/ 	.short	0x0380
        /*005a*/ 	.short	0x0010


	//----- nvinfo : EIATTR_SW_WAR
	.align		4
.L_93:
        /*005c*/ 	.byte	0x04, 0x36
        /*005e*/ 	.short	(.L_95 - .L_94)
.L_94:
        /*0060*/ 	.word	0x00000008
.L_95:


//--------------------- .nv.info._Z13cu_vector_dotILj8EEvPym --------------------------
	.section	.nv.info._Z13cu_vector_dotILj8EEvPym,"",@"SHT_CUDA_INFO"
	.sectionflags	@""
	.align	4


	//----- nvinfo : EIATTR_CUDA_API_VERSION
	.align		4
        /*0000*/ 	.byte	0x04, 0x37
        /*0002*/ 	.short	(.L_97 - .L_96)
.L_96:
        /*0004*/ 	.word	0x00000082


	//----- nvinfo : EIATTR_KPARAM_INFO
	.align		4
.L_97:
        /*0008*/ 	.byte	0x04, 0x17
        /*000a*/ 	.short	(.L_99 - .L_98)
.L_98:
        /*000c*/ 	.word	0x00000000
        /*0010*/ 	.short	0x0001
        /*0012*/ 	.short	0x0008
        /*0014*/ 	.byte	0x00, 0xf0, 0x21, 0x00


	//----- nvinfo : EIATTR_KPARAM_INFO
	.align		4
.L_99:
        /*0018*/ 	.byte	0x04, 0x17
        /*001a*/ 	.short	(.L_101 - .L_100)
.L_100:
        /*001c*/ 	.word	0x00000000
        /*0020*/ 	.short	0x0000
        /*0022*/ 	.short	0x0000
        /*0024*/ 	.byte	0x00, 0xf5, 0x21, 0x00


	//----- nvinfo : EIATTR_SPARSE_MMA_MASK
	.align		4
.L_101:
        /*0028*/ 	.byte	0x03, 0x50
        /*002a*/ 	.short	0x0000


	//----- nvinfo : EIATTR_MAXREG_COUNT
	.align		4
        /*002c*/ 	.byte	0x03, 0x1b
        /*002e*/ 	.short	0x00ff


	//----- nvinfo : EIATTR_NUM_BARRIERS
	.align		4
        /*0030*/ 	.byte	0x02, 0x4c
        /*0032*/ 	.byte	0x01
	.zero		1


	//----- nvinfo : EIATTR_MERCURY_ISA_VERSION
	.align		4
        /*0034*/ 	.byte	0x03, 0x5f
        /*0036*/ 	.short	0x0101


	//----- nvinfo : EIATTR_VRC_CTA_INIT_COUNT
	.align		4
        /*0038*/ 	.byte	0x02, 0x4a
	.zero		1
	.zero		1


	//----- nvinfo : EIATTR_EXIT_INSTR_OFFSETS
	.align		4
        /*003c*/ 	.byte	0x04, 0x1c
        /*003e*/ 	.short	(.L_103 - .L_102)


	//   ....[0]....
.L_102:
        /*0040*/ 	.word	0x00000210


	//   ....[1]....
        /*0044*/ 	.word	0x00000320


	//   ....[2]....
        /*0048*/ 	.word	0x00000380


	//----- nvinfo : EIATTR_CBANK_PARAM_SIZE
	.align		4
.L_103:
        /*004c*/ 	.byte	0x03, 0x19
        /*004e*/ 	.short	0x0010


	//----- nvinfo : EIATTR_PARAM_CBANK
	.align		4
        /*0050*/ 	.byte	0x04, 0x0a
        /*0052*/ 	.short	(.L_105 - .L_104)
	.align		4
.L_104:
        /*0054*/ 	.word	index@(.nv.constant0._Z13cu_vector_dotILj8EEvPym)
        /*0058*/ 	.short	0x0380
        /*005a*/ 	.short	0x0010


	//----- nvinfo : EIATTR_SW_WAR
	.align		4
.L_105:
        /*005c*/ 	.byte	0x04, 0x36
        /*005e*/ 	.short	(.L_107 - .L_106)
.L_106:
        /*0060*/ 	.word	0x00000008
.L_107:


//--------------------- .nv.info._Z13cu_vector_dotILj16EEvPym --------------------------
	.section	.nv.info._Z13cu_vector_dotILj16EEvPym,"",@"SHT_CUDA_INFO"
	.sectionflags	@""
	.align	4


	//----- nvinfo : EIATTR_CUDA_API_VERSION
	.align		4
        /*0000*/ 	.byte	0x04, 0x37
        /*0002*/ 	.short	(.L_109 - .L_108)
.L_108:
        /*0004*/ 	.word	0x00000082


	//----- nvinfo : EIATTR_KPARAM_INFO
	.align		4
.L_109:
        /*0008*/ 	.byte	0x04, 0x17
        /*000a*/ 	.short	(.L_111 - .L_110)
.L_110:
        /*000c*/ 	.word	0x00000000
        /*0010*/ 	.short	0x0001
        /*0012*/ 	.short	0x0008
        /*0014*/ 	.byte	0x00, 0xf0, 0x21, 0x00


	//----- nvinfo : EIATTR_KPARAM_INFO
	.align		4
.L_111:
        /*0018*/ 	.byte	0x04, 0x17
        /*001a*/ 	.short	(.L_113 - .L_112)
.L_112:
        /*001c*/ 	.word	0x00000000
        /*0020*/ 	.short	0x0000
        /*0022*/ 	.short	0x0000
        /*0024*/ 	.byte	0x00, 0xf5, 0x21, 0x00


	//----- nvinfo : EIATTR_SPARSE_MMA_MASK
	.align		4
.L_113:
        /*0028*/ 	.byte	0x03, 0x50
        /*002a*/ 	.short	0x0000


	//----- nvinfo : EIATTR_MAXREG_COUNT
	.align		4
        /*002c*/ 	.byte	0x03, 0x1b
        /*002e*/ 	.short	0x00ff


	//----- nvinfo : EIATTR_NUM_BARRIERS
	.align		4
        /*0030*/ 	.byte	0x02, 0x4c
        /*0032*/ 	.byte	0x01
	.zero		1


	//----- nvinfo : EIATTR_MERCURY_ISA_VERSION
	.align		4
        /*0034*/ 	.byte	0x03, 0x5f
        /*0036*/ 	.short	0x0101


	//----- nvinfo : EIATTR_VRC_CTA_INIT_COUNT
	.align		4
        /*0038*/ 	.byte	0x02, 0x4a
	.zero		1
	.zero		1


	//----- nvinfo : EIATTR_EXIT_INSTR_OFFSETS
	.align		4
        /*003c*/ 	.byte	0x04, 0x1c
        /*003e*/ 	.short	(.L_115 - .L_114)


	//   ....[0]....
.L_114:
        /*0040*/ 	.word	0x00000210


	//   ....[1]....
        /*0044*/ 	.word	0x00000370


	//   ....[2]....
        /*0048*/ 	.word	0x000003d0


	//----- nvinfo : EIATTR_CBANK_PARAM_SIZE
	.align		4
.L_115:
        /*004c*/ 	.byte	0x03, 0x19
        /*004e*/ 	.short	0x0010


	//----- nvinfo : EIATTR_PARAM_CBANK
	.align		4
        /*0050*/ 	.byte	0x04, 0x0a
        /*0052*/ 	.short	(.L_117 - .L_116)
	.align		4
.L_116:
        /*0054*/ 	.word	index@(.nv.constant0._Z13cu_vector_dotILj16EEvPym)
        /*0058*/ 	.short	0x0380
        /*005a*/ 	.short	0x0010


	//----- nvinfo : EIATTR_SW_WAR
	.align		4
.L_117:
        /*005c*/ 	.byte	0x04, 0x36
        /*005e*/ 	.short	(.L_119 - .L_118)
.L_118:
        /*0060*/ 	.word	0x00000008
.L_119:


//--------------------- .nv.info._Z13cu_vector_dotILj32EEvPym --------------------------
	.section	.nv.info._Z13cu_vector_dotILj32EEvPym,"",@"SHT_CUDA_INFO"
	.sectionflags	@""
	.align	4


	//----- nvinfo : EIATTR_CUDA_API_VERSION
	.align		4
        /*0000*/ 	.byte	0x04, 0x37
        /*0002*/ 	.short	(.L_121 - .L_120)
.L_120:
        /*0004*/ 	.word	0x00000082


	//----- nvinfo : EIATTR_KPARAM_INFO
	.align		4
.L_121:
        /*0008*/ 	.byte	0x04, 0x17
        /*000a*/ 	.short	(.L_123 - .L_122)
.L_122:
        /*000c*/ 	.word	0x00000000
        /*0010*/ 	.short	0x0001
        /*0012*/ 	.short	0x0008
        /*0014*/ 	.byte	0x00, 0xf0, 0x21, 0x00


	//----- nvinfo : EIATTR_KPARAM_INFO
	.align		4
.L_123:
        /*0018*/ 	.byte	0x04, 0x17
        /*001a*/ 	.short	(.L_125 - .L_124)
.L_124:
        /*001c*/ 	.word	0x00000000
        /*0020*/ 	.short	0x0000
        /*0022*/ 	.short	0x0000
        /*0024*/ 	.byte	0x00, 0xf5, 0x21, 0x00


	//----- nvinfo : EIATTR_SPARSE_MMA_MASK
	.align		4
.L_125:
        /*0028*/ 	.byte	0x03, 0x50
        /*002a*/ 	.short	0x0000


	//----- nvinfo : EIATTR_MAXREG_COUNT
	.align		4
        /*002c*/ 	.byte	0x03, 0x1b
        /*002e*/ 	.short	0x00ff


	//----- nvinfo : EIATTR_NUM_BARRIERS
	.align		4
        /*0030*/ 	.byte	0x02, 0x4c
        /*0032*/ 	.byte	0x01
	.zero		1


	//----- nvinfo : EIATTR_MERCURY_ISA_VERSION
	.align		4
        /*0034*/ 	.byte	0x03, 0x5f
        /*0036*/ 	.short	0x0101


	//----- nvinfo : EIATTR_VRC_CTA_INIT_COUNT
	.align		4
        /*0038*/ 	.byte	0x02, 0x4a
	.zero		1
	.zero		1


	//----- nvinfo : EIATTR_EXIT_INSTR_OFFSETS
	.align		4
        /*003c*/ 	.byte	0x04, 0x1c
        /*003e*/ 	.short	(.L_127 - .L_126)


	//   ....[0]....
.L_126:
        /*0040*/ 	.word	0x00000210


	//   ....[1]....
        /*0044*/ 	.word	0x000003c0


	//   ....[2]....
        /*0048*/ 	.word	0x00000420


	//----- nvinfo : EIATTR_CBANK_PARAM_SIZE
	.align		4
.L_127:
        /*004c*/ 	.byte	0x03, 0x19
        /*004e*/ 	.short	0x0010


	//----- nvinfo : EIATTR_PARAM_CBANK
	.align		4
        /*0050*/ 	.byte	0x04, 0x0a
        /*0052*/ 	.short	(.L_129 - .L_128)
	.align		4
.L_128:
        /*0054*/ 	.word	index@(.nv.constant0._Z13cu_vector_dotILj32EEvPym)
        /*0058*/ 	.short	0x0380
        /*005a*/ 	.short	0x0010


	//----- nvinfo : EIATTR_SW_WAR
	.align		4
.L_129:
        /*005c*/ 	.byte	0x04, 0x36
        /*005e*/ 	.short	(.L_131 - .L_130)
.L_130:
        /*0060*/ 	.word	0x00000008
.L_131:


//--------------------- .nv.info._Z13cu_vector_dotILj64EEvPym --------------------------
	.section	.nv.info._Z13cu_vector_dotILj64EEvPym,"",@"SHT_CUDA_INFO"
	.sectionflags	@""
	.align	4


	//----- nvinfo : EIATTR_CUDA_API_VERSION
	.align		4
        /*0000*/ 	.byte	0x04, 0x37
        /*0002*/ 	.short	(.L_133 - .L_132)
.L_132:
        /*0004*/ 	.word	0x00000082


	//----- nvinfo : EIATTR_KPARAM_INFO
	.align		4
.L_133:
        /*0008*/ 	.byte	0x04, 0x17
        /*000a*/ 	.short	(.L_135 - .L_134)
.L_134:
        /*000c*/ 	.word	0x00000000
        /*0010*/ 	.short	0x0001
        /*0012*/ 	.short	0x0008
        /*0014*/ 	.byte	0x00, 0xf0, 0x21, 0x00


	//----- nvinfo : EIATTR_KPARAM_INFO
	.align		4
.L_135:
        /*0018*/ 	.byte	0x04, 0x17
        /*001a*/ 	.short	(.L_137 - .L_136)
.L_136:
        /*001c*/ 	.word	0x00000000
        /*0020*/ 	.short	0x0000
        /*0022*/ 	.short	0x0000
        /*0024*/ 	.byte	0x00, 0xf5, 0x21, 0x00


	//----- nvinfo : EIATTR_SPARSE_MMA_MASK
	.align		4
.L_137:
        /*0028*/ 	.byte	0x03, 0x50
        /*002a*/ 	.short	0x0000


	//----- nvinfo : EIATTR_MAXREG_COUNT
	.align		4
        /*002c*/ 	.byte	0x03, 0x1b
        /*002e*/ 	.short	0x00ff


	//----- nvinfo : EIATTR_NUM_BARRIERS
	.align		4
        /*0030*/ 	.byte	0x02, 0x4c
        /*0032*/ 	.byte	0x01
	.zero		1


	//----- nvinfo : EIATTR_MERCURY_ISA_VERSION
	.align		4
        /*0034*/ 	.byte	0x03, 0x5f
        /*0036*/ 	.short	0x0101


	//----- nvinfo : EIATTR_VRC_CTA_INIT_COUNT
	.align		4
        /*0038*/ 	.byte	0x02, 0x4a
	.zero		1
	.zero		1


	//----- nvinfo : EIATTR_EXIT_INSTR_OFFSETS
	.align		4
        /*003c*/ 	.byte	0x04, 0x1c
        /*003e*/ 	.short	(.L_139 - .L_138)


	//   ....[0]....
.L_138:
        /*0040*/ 	.word	0x00000210


	//   ....[1]....
        /*0044*/ 	.word	0x00000410


	//   ....[2]....
        /*0048*/ 	.word	0x00000470


	//----- nvinfo : EIATTR_CBANK_PARAM_SIZE
	.align		4
.L_139:
        /*004c*/ 	.byte	0x03, 0x19
        /*004e*/ 	.short	0x0010


	//----- nvinfo : EIATTR_PARAM_CBANK
	.align		4
        /*0050*/ 	.byte	0x04, 0x0a
        /*0052*/ 	.short	(.L_141 - .L_140)
	.align		4
.L_140:
        /*0054*/ 	.word	index@(.nv.constant0._Z13cu_vector_dotILj64EEvPym)
        /*0058*/ 	.short	0x0380
        /*005a*/ 	.short	0x0010


	//----- nvinfo : EIATTR_SW_WAR
	.align		4
.L_141:
        /*005c*/ 	.byte	0x04, 0x36
        /*005e*/ 	.short	(.L_143 - .L_142)
.L_142:
        /*0060*/ 	.word	0x00000008
.L_143:


//--------------------- .nv.info._Z13cu_vector_dotILj128EEvPym --------------------------
	.section	.nv.info._Z13cu_vector_dotILj128EEvPym,"",@"SHT_CUDA_INFO"
	.sectionflags	@""
	.align	4


	//----- nvinfo : EIATTR_CUDA_API_VERSION
	.align		4
        /*0000*/ 	.byte	0x04, 0x37
        /*0002*/ 	.short	(.L_145 - .L_144)
.L_144:
        /*0004*/ 	.word	0x00000082


	//----- nvinfo : EIATTR_KPARAM_INFO
	.align		4
.L_145:
        /*0008*/ 	.byte	0x04, 0x17
        /*000a*/ 	.short	(.L_147 - .L_146)
.L_146:
        /*000c*/ 	.word	0x00000000
        /*0010*/ 	.short	0x0001
        /*0012*/ 	.short	0x0008
        /*0014*/ 	.byte	0x00, 0xf0, 0x21, 0x00


	//----- nvinfo : EIATTR_KPARAM_INFO
	.align		4
.L_147:
        /*0018*/ 	.byte	0x04, 0x17
        /*001a*/ 	.short	(.L_149 - .L_148)
.L_148:
        /*001c*/ 	.word	0x00000000
        /*0020*/ 	.short	0x0000
        /*0022*/ 	.short	0x0000
        /*0024*/ 	.byte	0x00, 0xf5, 0x21, 0x00


	//----- nvinfo : EIATTR_SPARSE_MMA_MASK
	.align		4
.L_149:
        /*0028*/ 	.byte	0x03, 0x50
        /*002a*/ 	.short	0x0000


	//----- nvinfo : EIATTR_MAXREG_COUNT
	.align		4
        /*002c*/ 	.byte	0x03, 0x1b
        /*002e*/ 	.short	0x00ff


	//----- nvinfo : EIATTR_NUM_BARRIERS
	.align		4
        /*0030*/ 	.byte	0x02, 0x4c
        /*0032*/ 	.byte	0x01
	.zero		1


	//----- nvinfo : EIATTR_MERCURY_ISA_VERSION
	.align		4
        /*0034*/ 	.byte	0x03, 0x5f
        /*0036*/ 	.short	0x0101


	//----- nvinfo : EIATTR_VRC_CTA_INIT_COUNT
	.align		4
        /*0038*/ 	.byte	0x02, 0x4a
	.zero		1
	.zero		1


	//----- nvinfo : EIATTR_EXIT_INSTR_OFFSETS
	.align		4
        /*003c*/ 	.byte	0x04, 0x1c
        /*003e*/ 	.short	(.L_151 - .L_150)


	//   ....[0]....
.L_150:
        /*0040*/ 	.word	0x00000290


	//   ....[1]....
        /*0044*/ 	.word	0x00000490


	//   ....[2]....
        /*0048*/ 	.word	0x000004f0


	//----- nvinfo : EIATTR_CBANK_PARAM_SIZE
	.align		4
.L_151:
        /*004c*/ 	.byte	0x03, 0x19
        /*004e*/ 	.short	0x0010


	//----- nvinfo : EIATTR_PARAM_CBANK
	.align		4
        /*0050*/ 	.byte	0x04, 0x0a
        /*0052*/ 	.short	(.L_153 - .L_152)
	.align		4
.L_152:
        /*0054*/ 	.word	index@(.nv.constant0._Z13cu_vector_dotILj128EEvPym)
        /*0058*/ 	.short	0x0380
        /*005a*/ 	.short	0x0010


	//----- nvinfo : EIATTR_SW_WAR
	.align		4
.L_153:
        /*005c*/ 	.byte	0x04, 0x36
        /*005e*/ 	.short	(.L_155 - .L_154)
.L_154:
        /*0060*/ 	.word	0x00000008
.L_155:


//--------------------- .nv.info._Z13cu_vector_dotILj256EEvPym --------------------------
	.section	.nv.info._Z13cu_vector_dotILj256EEvPym,"",@"SHT_CUDA_INFO"
	.sectionflags	@""
	.align	4


	//----- nvinfo : EIATTR_CUDA_API_VERSION
	.align		4
        /*0000*/ 	.byte	0x04, 0x37
        /*0002*/ 	.short	(.L_157 - .L_156)
.L_156:
        /*0004*/ 	.word	0x00000082


	//----- nvinfo : EIATTR_KPARAM_INFO
	.align		4
.L_157:
        /*0008*/ 	.byte	0x04, 0x17
        /*000a*/ 	.short	(.L_159 - .L_158)
.L_158:
        /*000c*/ 	.word	0x00000000
        /*0010*/ 	.short	0x0001
        /*0012*/ 	.short	0x0008
        /*0014*/ 	.byte	0x00, 0xf0, 0x21, 0x00


	//----- nvinfo : EIATTR_KPARAM_INFO
	.align		4
.L_159:
        /*0018*/ 	.byte	0x04, 0x17
        /*001a*/ 	.short	(.L_161 - .L_160)
.L_160:
        /*001c*/ 	.word	0x00000000
        /*0020*/ 	.short	0x0000
        /*0022*/ 	.short	0x0000
        /*0024*/ 	.byte	0x00, 0xf5, 0x21, 0x00


	//----- nvinfo : EIATTR_SPARSE_MMA_MASK
	.align		4
.L_161:
        /*0028*/ 	.byte	0x03, 0x50
        /*002a*/ 	.short	0x0000


	//----- nvinfo : EIATTR_MAXREG_COUNT
	.align		4
        /*002c*/ 	.byte	0x03, 0x1b
        /*002e*/ 	.short	0x00ff


	//----- nvinfo : EIATTR_NUM_BARRIERS
	.align		4
        /*0030*/ 	.byte	0x02, 0x4c
        /*0032*/ 	.byte	0x01
	.zero		1


	//----- nvinfo : EIATTR_MERCURY_ISA_VERSION
	.align		4
        /*0034*/ 	.byte	0x03, 0x5f
        /*0036*/ 	.short	0x0101


	//----- nvinfo : EIATTR_VRC_CTA_INIT_COUNT
	.align		4
        /*0038*/ 	.byte	0x02, 0x4a
	.zero		1
	.zero		1


	//----- nvinfo : EIATTR_EXIT_INSTR_OFFSETS
	.align		4
        /*003c*/ 	.byte	0x04, 0x1c
        /*003e*/ 	.short	(.L_163 - .L_162)


	//   ....[0]....
.L_162:
        /*0040*/ 	.word	0x00000300


	//   ....[1]....
        /*0044*/ 	.word	0x00000500


	//   ....[2]....
        /*0048*/ 	.word	0x00000560


	//----- nvinfo : EIATTR_CBANK_PARAM_SIZE
	.align		4
.L_163:
        /*004c*/ 	.byte	0x03, 0x19
        /*004e*/ 	.short	0x0010


	//----- nvinfo : EIATTR_PARAM_CBANK
	.align		4
        /*0050*/ 	.byte	0x04, 0x0a
        /*0052*/ 	.short	(.L_165 - .L_164)
	.align		4
.L_164:
        /*0054*/ 	.word	index@(.nv.constant0._Z13cu_vector_dotILj256EEvPym)
        /*0058*/ 	.short	0x0380
        /*005a*/ 	.short	0x0010


	//----- nvinfo : EIATTR_SW_WAR
	.align		4
.L_165:
        /*005c*/ 	.byte	0x04, 0x36
        /*005e*/ 	.short	(.L_167 - .L_166)
.L_166:
        /*0060*/ 	.word	0x00000008
.L_167:


//--------------------- .nv.info._Z13cu_vector_dotILj512EEvPym --------------------------
	.section	.nv.info._Z13cu_vector_dotILj512EEvPym,"",@"SHT_CUDA_INFO"
	.sectionflags	@""
	.align	4


	//----- nvinfo : EIATTR_CUDA_API_VERSION
	.align		4
        /*0000*/ 	.byte	0x04, 0x37
        /*0002*/ 	.short	(.L_169 - .L_168)
.L_168:
        /*0004*/ 	.word	0x00000082


	//----- nvinfo : EIATTR_KPARAM_INFO
	.align		4
.L_169:
        /*0008*/ 	.byte	0x04, 0x17
        /*000a*/ 	.short	(.L_171 - .L_170)
.L_170:
        /*000c*/ 	.word	0x00000000
        /*0010*/ 	.short	0x0001
        /*0012*/ 	.short	0x0008
        /*0014*/ 	.byte	0x00, 0xf0, 0x21, 0x00


	//----- nvinfo : EIATTR_KPARAM_INFO
	.align		4
.L_171:
        /*0018*/ 	.byte	0x04, 0x17
        /*001a*/ 	.short	(.L_173 - .L_172)
.L_172:
        /*001c*/ 	.word	0x00000000
        /*0020*/ 	.short	0x0000
        /*0022*/ 	.short	0x0000
        /*0024*/ 	.byte	0x00, 0xf5, 0x21, 0x00


	//----- nvinfo : EIATTR_SPARSE_MMA_MASK
	.align		4
.L_173:
        /*0028*/ 	.byte	0x03, 0x50
        /*002a*/ 	.short	0x0000


	//----- nvinfo : EIATTR_MAXREG_COUNT
	.align		4
        /*002c*/ 	.byte	0x03, 0x1b
        /*002e*/ 	.short	0x00ff


	//----- nvinfo : EIATTR_NUM_BARRIERS
	.align		4
        /*0030*/ 	.byte	0x02, 0x4c
        /*0032*/ 	.byte	0x01
	.zero		1


	//----- nvinfo : EIATTR_MERCURY_ISA_VERSION
	.align		4
        /*0034*/ 	.byte	0x03, 0x5f
        /*0036*/ 	.short	0x0101


	//----- nvinfo : EIATTR_VRC_CTA_INIT_COUNT
	.align		4
        /*0038*/ 	.byte	0x02, 0x4a
	.zero		1
	.zero		1


	//----- nvinfo : EIATTR_EXIT_INSTR_OFFSETS
	.align		4
        /*003c*/ 	.byte	0x04, 0x1c
        /*003e*/ 	.short	(.L_175 - .L_174)


	//   ....[0]....
.L_174:
        /*0040*/ 	.word	0x00000370


	//   ....[1]....
        /*0044*/ 	.word	0x00000570


	//   ....[2]....
        /*0048*/ 	.word	0x000005d0


	//----- nvinfo : EIATTR_CBANK_PARAM_SIZE
	.align		4
.L_175:
        /*004c*/ 	.byte	0x03, 0x19
        /*004e*/ 	.short	0x0010


	//----- nvinfo : EIATTR_PARAM_CBANK
	.align		4
        /*0050*/ 	.byte	0x04, 0x0a
        /*0052*/ 	.short	(.L_177 - .L_176)
	.align		4
.L_176:
        /*0054*/ 	.word	index@(.nv.constant0._Z13cu_vector_dotILj512EEvPym)
        /*0058*/ 	.short	0x0380
        /*005a*/ 	.short	0x0010


	//----- nvinfo : EIATTR_SW_WAR
	.align		4
.L_177:
        /*005c*/ 	.byte	0x04, 0x36
        /*005e*/ 	.short	(.L_179 - .L_178)
.L_178:
        /*0060*/ 	.word	0x00000008
.L_179:


//--------------------- .nv.callgraph             --------------------------
	.section	.nv.callgraph,"",@"SHT_CUDA_CALLGRAPH"
	.align	4
	.sectionentsize	8
	.align		4
        /*0000*/ 	.word	0x00000000
	.align		4
        /*0004*/ 	.word	0xffffffff
	.align		4
        /*0008*/ 	.word	0x00000000
	.align		4
        /*000c*/ 	.word	0xfffffffe
	.align		4
        /*0010*/ 	.word	0x00000000
	.align		4
        /*0014*/ 	.word	0xfffffffd
	.align		4
        /*0018*/ 	.word	0x00000000
	.align		4
        /*001c*/ 	.word	0xfffffffc


//--------------------- .text._Z13cu_vector_dotILj1EEvPym --------------------------
	.section	.text._Z13cu_vector_dotILj1EEvPym,"ax",@progbits
	.align	128
        .global         _Z13cu_vector_dotILj1EEvPym
        .type           _Z13cu_vector_dotILj1EEvPym,@function
        .size           _Z13cu_vector_dotILj1EEvPym,(.L_x_10 - _Z13cu_vector_dotILj1EEvPym)
        .other          _Z13cu_vector_dotILj1EEvPym,@"STO_CUDA_ENTRY STV_DEFAULT"
_Z13cu_vector_dotILj1EEvPym:
.text._Z13cu_vector_dotILj1EEvPym:
[----:B------:R-:W-:Y:S01]  /*0000*/  LDC R1, c[0x0][0x37c] ;  /* 0x0000df00ff017b82 */ /* 0x000fe20000000800 */
[----:B------:R-:W0:Y:S01]  /*0010*/  S2R R4, SR_TID.X ;  /* 0x0000000000047919 */ /* 0x000e220000002100 */
[----:B------:R-:W1:Y:S06]  /*0020*/  LDCU.64 UR8, c[0x0][0x388] ;  /* 0x00007100ff0877ac */ /* 0x000e6c0008000a00 */
[----:B------:R-:W2:Y:S01]  /*0030*/  S2UR UR5, SR_CgaCtaId ;  /* 0x00000000000579c3 */ /* 0x000ea20000008800 */
[----:B------:R-:W0:Y:S01]  /*0040*/  S2R R7, SR_CTAID.X ;  /* 0x0000000000077919 */ /* 0x000e220000002500 */
[----:B-1----:R-:W-:-:S02]  /*0050*/  USHF.R.U32.HI UR6, URZ, 0x1, UR9 ;  /* 0x00000001ff067899 */ /* 0x002fc40008011609 */
[----:B------:R-:W-:-:S04]  /*0060*/  USHF.R.U64 UR4, UR8, 0x1, UR9 ;  /* 0x0000000108047899 */ /* 0x000fc80008001209 */
[----:B------:R-:W-:Y:S02]  /*0070*/  IMAD.U32 R5, RZ, RZ, UR6 ;  /* 0x00000006ff057e24 */ /* 0x000fe4000f8e00ff */
[----:B0-----:R-:W-:-:S04]  /*0080*/  IMAD.IADD R0, R4, 0x1, R7 ;  /* 0x0000000104007824 */ /* 0x001fc800078e0207 */
[C---:B------:R-:W-:Y:S01]  /*0090*/  IMAD.WIDE.U32 R2, R0.reuse, 0x2, RZ ;  /* 0x0000000200027825 */ /* 0x040fe200078e00ff */
[----:B------:R-:W-:Y:S01]  /*00a0*/  ISETP.LT.U32.AND P0, PT, R0, UR4, PT ;  /* 0x0000000400007c0c */ /* 0x000fe2000bf01070 */
[----:B------:R-:W-:Y:S02]  /*00b0*/  UMOV UR4, 0x400 ;  /* 0x0000040000047882 */ /* 0x000fe40000000000 */
[----:B--2---:R-:W-:Y:S01]  /*00c0*/  ULEA UR4, UR5, UR4, 0x18 ;  /* 0x0000000405047291 */ /* 0x004fe2000f8ec0ff */
[----:B------:R-:W-:Y:S01]  /*00d0*/  IADD3 R9, P1, PT, -R2, UR8, RZ ;  /* 0x0000000802097c10 */ /* 0x000fe2000ff3e1ff */
[----:B------:R-:W-:Y:S01]  /*00e0*/  IMAD.HI.U32 R2, R0, -0x33333333, RZ ;  /* 0xcccccccd00027827 */ /* 0x000fe200078e00ff */
[----:B------:R-:W-:Y:S02]  /*00f0*/  ISETP.GT.U32.AND.EX P0, PT, R5, RZ, PT, P0 ;  /* 0x000000ff0500720c */ /* 0x000fe40003f04100 */
[----:B------:R-:W-:Y:S02]  /*0100*/  LOP3.LUT R9, R9, 0xfffffffe, RZ, 0xc0, !PT ;  /* 0xfffffffe09097812 */ /* 0x000fe400078ec0ff */
[----:B------:R-:W-:-:S02]  /*0110*/  SHF.R.U32.HI R5, RZ, 0x3, R2 ;  /* 0x00000003ff057819 */ /* 0x000fc40000011602 */
[C---:B------:R-:W-:Y:S02]  /*0120*/  SEL R2, R0.reuse, 0x1, !P0 ;  /* 0x0000000100027807 */ /* 0x040fe40004000000 */
[----:B------:R-:W-:Y:S01]  /*0130*/  SEL R9, R0, R9, P0 ;  /* 0x0000000900097207 */ /* 0x000fe20000000000 */
[----:B------:R-:W-:Y:S01]  /*0140*/  IMAD R5, R5, -0xa, R0 ;  /* 0xfffffff605057824 */ /* 0x000fe200078e0200 */
[----:B------:R-:W-:Y:S02]  /*0150*/  IADD3.X R3, PT, PT, ~R3, UR9, RZ, P1, !PT ;  /* 0x0000000903037c10 */ /* 0x000fe40008ffe5ff */
[----:B------:R-:W-:Y:S01]  /*0160*/  IADD3 R2, P1, PT, R2, R9, RZ ;  /* 0x0000000902027210 */ /* 0x000fe20007f3e0ff */
[----:B------:R-:W-:Y:S01]  /*0170*/  VIADD R5, R5, 0x1 ;  /* 0x0000000105057836 */ /* 0x000fe20000000000 */
[----:B------:R-:W-:Y:S02]  /*0180*/  SEL R0, R3, RZ, !P0 ;  /* 0x000000ff03007207 */ /* 0x000fe40004000000 */
[----:B------:R-:W-:Y:S01]  /*0190*/  ISETP.NE.AND P0, PT, R4, RZ, PT ;  /* 0x000000ff0400720c */ /* 0x000fe20003f05270 */
[----:B------:R-:W-:-:S04]  /*01a0*/  IMAD.WIDE.U32 R2, R2, R5, RZ ;  /* 0x0000000502027225 */ /* 0x000fc800078e00ff */
[----:B------:R-:W-:-:S04]  /*01b0*/  IMAD.X R0, RZ, RZ, R0, P1 ;  /* 0x000000ffff007224 */ /* 0x000fc800008e0600 */
[----:B------:R-:W-:-:S04]  /*01c0*/  IMAD R5, R0, R5, RZ ;  /* 0x0000000500057224 */ /* 0x000fc800078e02ff */
[----:B------:R-:W-:Y:S01]  /*01d0*/  IMAD.IADD R3, R3, 0x1, R5 ;  /* 0x0000000103037824 */ /* 0x000fe200078e0205 */
[----:B------:R-:W-:-:S05]  /*01e0*/  LEA R5, R4, UR4, 0x3 ;  /* 0x0000000404057c11 */ /* 0x000fca000f8e18ff */
[----:B------:R0:W-:Y:S01]  /*01f0*/  STS.64 [R5], R2 ;  /* 0x0000000205007388 */ /* 0x0001e20000000a00 */
[----:B------:R-:W-:Y:S06]  /*0200*/  BAR.SYNC.DEFER_BLOCKING 0x0 ;  /* 0x0000000000007b1d */ /* 0x000fec0000010000 */
[----:B------:R-:W-:Y:S05]  /*0210*/  @P0 EXIT ;  /* 0x000000000000094d */ /* 0x000fea0003800000 */
[----:B0-----:R-:W0:Y:S01]  /*0220*/  LDS.64 R2, [UR4] ;  /* 0x00000004ff027984 */ /* 0x001e220008000a00 */
[----:B------:R-:W1:Y:S01]  /*0230*/  LDC.64 R4, c[0x0][0x380] ;  /* 0x0000e000ff047b82 */ /* 0x000e620000000a00 */
[----:B------:R-:W0:Y:S01]  /*0240*/  LDCU.64 UR6, c[0x0][0x358] ;  /* 0x00006b00ff0677ac */ /* 0x000e220008000a00 */
[----:B-1----:R-:W-:-:S05]  /*0250*/  IMAD.WIDE.U32 R4, R7, 0x8, R4 ;  /* 0x0000000807047825 */ /* 0x002fca00078e0004 */
[----:B0-----:R-:W-:Y:S01]  /*0260*/  STG.E.64 desc[UR6][R4.64], R2 ;  /* 0x0000000204007986 */ /* 0x001fe2000c101b06 */
[----:B------:R-:W-:Y:S05]  /*0270*/  EXIT ;  /* 0x000000000000794d */ /* 0x000fea0003800000 */
.L_x_0:
[----:B------:R-:W-:-:S00]  /*0280*/  BRA `(.L_x_0) ;  /* 0xfffffffc00fc7947 */ /* 0x000fc0000383ffff */
[----:B------:R-:W-:-:S00]  /*0290*/  NOP ;  /* 0x0000000000007918 */ /* 0x000fc00000000000 */
        /* <DEDUP_REMOVED lines=14> */
.L_x_10:


//--------------------- .text._Z13cu_vector_dotILj2EEvPym --------------------------
	.section	.text._Z13cu_vector_dotILj2EEvPym,"ax",@progbits
	.align	128
        .global         _Z13cu_vector_dotILj2EEvPym
        .type           _Z13cu_vector_dotILj2EEvPym,@function
        .size           _Z13cu_vector_dotILj2EEvPym,(.L_x_11 - _Z13cu_vector_dotILj2EEvPym)
        .other          _Z13cu_vector_dotILj2EEvPym,@"STO_CUDA_ENTRY STV_DEFAULT"
_Z13cu_vector_dotILj2EEvPym:
.text._Z13cu_vector_dotILj2EEvPym:
        /* <DEDUP_REMOVED lines=8> */
[----:B0-----:R-:W-:-:S04]  /*0080*/  IMAD R2, R0, 0x2, R3 ;  /* 0x0000000200027824 */ /* 0x001fc800078e0203 */
        /* <DEDUP_REMOVED lines=16> */
[C---:B------:R-:W-:Y:S01]  /*0190*/  LEA R9, R3.reuse, UR4, 0x3 ;  /* 0x0000000403097c11 */ /* 0x040fe2000f8e18ff */
[----:B------:R-:W-:Y:S01]  /*01a0*/  IMAD.WIDE.U32 R4, R4, R7, RZ ;  /* 0x0000000704047225 */ /* 0x000fe200078e00ff */
[----:B------:R-:W-:-:S03]  /*01b0*/  ISETP.GT.U32.AND P0, PT, R3, 0x1f, PT ;  /* 0x0000001f0300780c */ /* 0x000fc60003f04070 */
[----:B------:R-:W-:-:S04]  /*01c0*/  IMAD.X R2, RZ, RZ, R2, P1 ;  /* 0x000000ffff027224 */ /* 0x000fc800008e0602 */
[----:B------:R-:W-:-:S04]  /*01d0*/  IMAD R7, R2, R7, RZ ;  /* 0x0000000702077224 */ /* 0x000fc800078e02ff */
[----:B------:R-:W-:-:S05]  /*01e0*/  IMAD.IADD R5, R5, 0x1, R7 ;  /* 0x0000000105057824 */ /* 0x000fca00078e0207 */
[----:B------:R0:W-:Y:S01]  /*01f0*/  STS.64 [R9], R4 ;  /* 0x0000000409007388 */ /* 0x0001e20000000a00 */
[----:B------:R-:W-:Y:S06]  /*0200*/  BAR.SYNC.DEFER_BLOCKING 0x0 ;  /* 0x0000000000007b1d */ /* 0x000fec0000010000 */
[----:B------:R-:W-:Y:S05]  /*0210*/  @P0 EXIT ;  /* 0x000000000000094d */ /* 0x000fea0003800000 */
[----:B0-----:R-:W-:Y:S01]  /*0220*/  LDS.64 R4, [R9+0x8] ;  /* 0x0000080009047984 */ /* 0x001fe20000000a00 */
[----:B------:R-:W-:-:S03]  /*0230*/  ISETP.NE.AND P0, PT, R3, RZ, PT ;  /* 0x000000ff0300720c */ /* 0x000fc60003f05270 */
[----:B------:R-:W0:Y:S02]  /*0240*/  LDS.64 R6, [R9] ;  /* 0x0000000009067984 */ /* 0x000e240000000a00 */
[----:B0-----:R-:W-:-:S05]  /*0250*/  IADD3 R2, P1, PT, R4, R6, RZ ;  /* 0x0000000604027210 */ /* 0x001fca0007f3e0ff */
[----:B------:R-:W-:-:S05]  /*0260*/  IMAD.X R3, R5, 0x1, R7, P1 ;  /* 0x0000000105037824 */ /* 0x000fca00008e0607 */
[----:B------:R0:W-:Y:S01]  /*0270*/  STS.64 [R9], R2 ;  /* 0x0000000209007388 */ /* 0x0001e20000000a00 */
[----:B------:R-:W-:Y:S05]  /*0280*/  @P0 EXIT ;  /* 0x000000000000094d */ /* 0x000fea0003800000 */
[----:B0-----:R-:W0:Y:S01]  /*0290*/  LDS.64 R2, [UR4] ;  /* 0x00000004ff027984 */ /* 0x001e220008000a00 */
[----:B------:R-:W1:Y:S01]  /*02a0*/  LDC.64 R4, c[0x0][0x380] ;  /* 0x0000e000ff047b82 */ /* 0x000e620000000a00 */
[----:B------:R-:W0:Y:S01]  /*02b0*/  LDCU.64 UR6, c[0x0][0x358] ;  /* 0x00006b00ff0677ac */ /* 0x000e220008000a00 */
[----:B-1----:R-:W-:-:S05]  /*02c0*/  IMAD.WIDE.U32 R4, R0, 0x8, R4 ;  /* 0x0000000800047825 */ /* 0x002fca00078e0004 */
[----:B0-----:R-:W-:Y:S01]  /*02d0*/  STG.E.64 desc[UR6][R4.64], R2 ;  /* 0x0000000204007986 */ /* 0x001fe2000c101b06 */
[----:B------:R-:W-:Y:S05]  /*02e0*/  EXIT ;  /* 0x000000000000794d */ /* 0x000fea0003800000 */
.L_x_1:
        /* <DEDUP_REMOVED lines=9> */
.L_x_11:


//--------------------- .text._Z13cu_vector_dotILj4EEvPym --------------------------
	.section	.text._Z13cu_vector_dotILj4EEvPym,"ax",@progbits
	.align	128
        .global         _Z13cu_vector_dotILj4EEvPym
        .type           _Z13cu_vector_dotILj4EEvPym,@function
        .size           _Z13cu_vector_dotILj4EEvPym,(.L_x_12 - _Z13cu_vector_dotILj4EEvPym)
        .other          _Z13cu_vector_dotILj4EEvPym,@"STO_CUDA_ENTRY STV_DEFAULT"
_Z13cu_vector_dotILj4EEvPym:
.text._Z13cu_vector_dotILj4EEvPym:
        /* <DEDUP_REMOVED lines=34> */
[----:B0-----:R-:W-:Y:S04]  /*0220*/  LDS.64 R4, [R11+0x10] ;  /* 0x000010000b047984 */ /* 0x001fe80000000a00 */
[----:B------:R-:W0:Y:S02]  /*0230*/  LDS.64 R6, [R11] ;  /* 0x000000000b067984 */ /* 0x000e240000000a00 */
[----:B0-----:R-:W-:-:S05]  /*0240*/  IADD3 R8, P0, PT, R4, R6, RZ ;  /* 0x0000000604087210 */ /* 0x001fca0007f1e0ff */
[----:B------:R-:W-:Y:S01]  /*0250*/  IMAD.X R9, R5, 0x1, R7, P0 ;  /* 0x0000000105097824 */ /* 0x000fe200000e0607 */
[----:B------:R-:W-:-:S04]  /*0260*/  ISETP.NE.AND P0, PT, R3, RZ, PT ;  /* 0x000000ff0300720c */ /* 0x000fc80003f05270 */
[----:B------:R-:W-:Y:S04]  /*0270*/  STS.64 [R11], R8 ;  /* 0x000000080b007388 */ /* 0x000fe80000000a00 */
[----:B------:R-:W-:Y:S04]  /*0280*/  LDS.64 R4, [R11+0x8] ;  /* 0x000008000b047984 */ /* 0x000fe80000000a00 */
        /* <DEDUP_REMOVED lines=11> */
.L_x_2:
        /* <DEDUP_REMOVED lines=12> */
.L_x_12:


//--------------------- .text._Z13cu_vector_dotILj8EEvPym --------------------------
	.section	.text._Z13cu_vector_dotILj8EEvPym,"ax",@progbits
	.align	128
        .global         _Z13cu_vector_dotILj8EEvPym
        .type           _Z13cu_vector_dotILj8EEvPym,@function
        .size           _Z13cu_vector_dotILj8EEvPym,(.L_x_13 - _Z13cu_vector_dotILj8EEvPym)
        .other          _Z13cu_vector_dotILj8EEvPym,@"STO_CUDA_ENTRY STV_DEFAULT"
_Z13cu_vector_dotILj8EEvPym:
.text._Z13cu_vector_dotILj8EEvPym:
        /* <DEDUP_REMOVED lines=37> */
[----:B------:R-:W-:-:S05]  /*0250*/  IMAD.X R9, R5, 0x1, R7, P0 ;  /* 0x0000000105097824 */ /* 0x000fca00000e0607 */
[----:B------:R-:W-:Y:S04]  /*0260*/  STS.64 [R13], R8 ;  /* 0x000000080d007388 */ /* 0x000fe80000000a00 */
[----:B------:R-:W-:Y:S04]  /*0270*/  LDS.64 R4, [R13+0x10] ;  /* 0x000010000d047984 */ /* 0x000fe80000000a00 */
        /* <DEDUP_REMOVED lines=17> */
.L_x_3:
        /* <DEDUP_REMOVED lines=15> */
.L_x_13:


//--------------------- .text._Z13cu_vector_dotILj16EEvPym --------------------------
	.section	.text._Z13cu_vector_dotILj16EEvPym,"ax",@progbits
	.align	128
        .global         _Z13cu_vector_dotILj16EEvPym
        .type           _Z13cu_vector_dotILj16EEvPym,@function
        .size           _Z13cu_vector_dotILj16EEvPym,(.L_x_14 - _Z13cu_vector_dotILj16EEvPym)
        .other          _Z13cu_vector_dotILj16EEvPym,@"STO_CUDA_ENTRY STV_DEFAULT"
_Z13cu_vector_dotILj16EEvPym:
.text._Z13cu_vector_dotILj16EEvPym:
        /* <DEDUP_REMOVED lines=25> */
[----:B------:R-:W-:Y:S01]  /*0190*/  ISETP.GT.U32.AND P0, PT, R3, 0x1f, PT ;  /* 0x0000001f0300780c */ /* 0x000fe20003f04070 */
[----:B------:R-:W-:-:S04]  /*01a0*/  IMAD.WIDE.U32 R4, R4, R7, RZ ;  /* 0x0000000704047225 */ /* 0x000fc800078e00ff */
[----:B------:R-:W-:-:S04]  /*01b0*/  IMAD.X R2, RZ, RZ, R2, P1 ;  /* 0x000000ffff027224 */ /* 0x000fc800008e0602 */
[----:B------:R-:W-:Y:S01]  /*01c0*/  IMAD R7, R2, R7, RZ ;  /* 0x0000000702077224 */ /* 0x000fe200078e02ff */
[----:B------:R-:W-:-:S03]  /*01d0*/  LEA R2, R3, UR4, 0x3 ;  /* 0x0000000403027c11 */ /* 0x000fc6000f8e18ff */
        /* <DEDUP_REMOVED lines=32> */
.L_x_4:
        /* <DEDUP_REMOVED lines=10> */
.L_x_14:


//--------------------- .text._Z13cu_vector_dotILj32EEvPym --------------------------
	.section	.text._Z13cu_vector_dotILj32EEvPym,"ax",@progbits
	.align	128
        .global         _Z13cu_vector_dotILj32EEvPym
        .type           _Z13cu_vector_dotILj32EEvPym,@function
        .size           _Z13cu_vector_dotILj32EEvPym,(.L_x_15 - _Z13cu_vector_dotILj32EEvPym)
        .other          _Z13cu_vector_dotILj32EEvPym,@"STO_CUDA_ENTRY STV_DEFAULT"
_Z13cu_vector_dotILj32EEvPym:
.text._Z13cu_vector_dotILj32EEvPym:
        /* <DEDUP_REMOVED lines=67> */
.L_x_5:
        /* <DEDUP_REMOVED lines=13> */
.L_x_15:


//--------------------- .text._Z13cu_vector_dotILj64EEvPym --------------------------
	.section	.text._Z13cu_vector_dotILj64EEvPym,"ax",@progbits
	.align	128
        .global         _Z13cu_vector_dotILj64EEvPym
        .type           _Z13cu_vector_dotILj64EEvPym,@function
        .size           _Z13cu_vector_dotILj64EEvPym,(.L_x_16 - _Z13cu_vector_dotILj64EEvPym)
        .other          _Z13cu_vector_dotILj64EEvPym,@"STO_CUDA_ENTRY STV_DEFAULT"
_Z13cu_vector_dotILj64EEvPym:
.text._Z13cu_vector_dotILj64EEvPym:
        /* <DEDUP_REMOVED lines=72> */
.L_x_6:
        /* <DEDUP_REMOVED lines=16> */
.L_x_16:


//--------------------- .text._Z13cu_vector_dotILj128EEvPym --------------------------
	.section	.text._Z13cu_vector_dotILj128EEvPym,"ax",@progbits
	.align	128
        .global         _Z13cu_vector_dotILj128EEvPym
        .type           _Z13cu_vector_dotILj128EEvPym,@function
        .size           _Z13cu_vector_dotILj128EEvPym,(.L_x_17 - _Z13cu_vector_dotILj128EEvPym)
        .other          _Z13cu_vector_dotILj128EEvPym,@"STO_CUDA_ENTRY STV_DEFAULT"
_Z13cu_vector_dotILj128EEvPym:
.text._Z13cu_vector_dotILj128EEvPym:
        /* <DEDUP_REMOVED lines=27> */
[----:B------:R-:W-:Y:S01]  /*01b0*/  IMAD.X R2, RZ, RZ, R2, P1 ;  /* 0x000000ffff027224 */ /* 0x000fe200008e0602 */
[C---:B------:R-:W-:Y:S01]  /*01c0*/  ISETP.GT.U32.AND P1, PT, R3.reuse, 0x1f, PT ;  /* 0x0000001f0300780c */ /* 0x040fe20003f24070 */
[----:B------:R-:W-:Y:S02]  /*01d0*/  IMAD.MOV.U32 R8, RZ, RZ, R4 ;  /* 0x000000ffff087224 */ /* 0x000fe400078e0004 */
[----:B------:R-:W-:Y:S01]  /*01e0*/  IMAD R9, R2, R7, RZ ;  /* 0x0000000702097224 */ /* 0x000fe200078e02ff */
[----:B------:R-:W-:-:S03]  /*01f0*/  LEA R2, R3, UR4, 0x3 ;  /* 0x0000000403027c11 */ /* 0x000fc6000f8e18ff */
[----:B------:R-:W-:-:S05]  /*0200*/  IMAD.IADD R9, R5, 0x1, R9 ;  /* 0x0000000105097824 */ /* 0x000fca00078e0209 */
[----:B------:R-:W-:Y:S01]  /*0210*/  STS.64 [R2], R8 ;  /* 0x0000000802007388 */ /* 0x000fe20000000a00 */
[----:B------:R-:W-:Y:S06]  /*0220*/  BAR.SYNC.DEFER_BLOCKING 0x0 ;  /* 0x0000000000007b1d */ /* 0x000fec0000010000 */
[----:B------:R-:W-:Y:S04]  /*0230*/  @!P0 LDS.64 R4, [R2+0x200] ;  /* 0x0002000002048984 */ /* 0x000fe80000000a00 */
[----:B------:R-:W0:Y:S02]  /*0240*/  @!P0 LDS.64 R6, [R2] ;  /* 0x0000000002068984 */ /* 0x000e240000000a00 */
[----:B0-----:R-:W-:-:S05]  /*0250*/  @!P0 IADD3 R4, P2, PT, R4, R6, RZ ;  /* 0x0000000604048210 */ /* 0x001fca0007f5e0ff */
[----:B------:R-:W-:-:S05]  /*0260*/  @!P0 IMAD.X R5, R5, 0x1, R7, P2 ;  /* 0x0000000105058824 */ /* 0x000fca00010e0607 */
[----:B------:R0:W-:Y:S01]  /*0270*/  @!P0 STS.64 [R2], R4 ;  /* 0x0000000402008388 */ /* 0x0001e20000000a00 */
        /* <DEDUP_REMOVED lines=40> */
.L_x_7:
        /* <DEDUP_REMOVED lines=16> */
.L_x_17:


//--------------------- .text._Z13cu_vector_dotILj256EEvPym --------------------------
	.section	.text._Z13cu_vector_dotILj256EEvPym,"ax",@progbits
	.align	128
        .global         _Z13cu_vector_dotILj256EEvPym
        .type           _Z13cu_vector_dotILj256EEvPym,@function
        .size           _Z13cu_vector_dotILj256EEvPym,(.L_x_18 - _Z13cu_vector_dotILj256EEvPym)
        .other          _Z13cu_vector_dotILj256EEvPym,@"STO_CUDA_ENTRY STV_DEFAULT"
_Z13cu_vector_dotILj256EEvPym:
.text._Z13cu_vector_dotILj256EEvPym:
        /* <DEDUP_REMOVED lines=39> */
[----:B------:R-:W-:Y:S01]  /*0270*/  @!P1 STS.64 [R2], R10 ;  /* 0x0000000a02009388 */ /* 0x000fe20000000a00 */
[----:B------:R-:W-:Y:S01]  /*0280*/  BAR.SYNC.DEFER_BLOCKING 0x0 ;  /* 0x0000000000007b1d */ /* 0x000fe20000010000 */
[----:B------:R-:W-:-:S05]  /*0290*/  ISETP.GT.U32.AND P1, PT, R3, 0x1f, PT ;  /* 0x0000001f0300780c */ /* 0x000fca0003f24070 */
        /* <DEDUP_REMOVED lines=45> */
.L_x_8:
        /* <DEDUP_REMOVED lines=9> */
.L_x_18:


//--------------------- .text._Z13cu_vector_dotILj512EEvPym --------------------------
	.section	.text._Z13cu_vector_dotILj512EEvPym,"ax",@progbits
	.align	128
        .global         _Z13cu_vector_dotILj512EEvPym
        .type           _Z13cu_vector_dotILj512EEvPym,@function
        .size           _Z13cu_vector_dotILj512EEvPym,(.L_x_19 - _Z13cu_vector_dotILj512EEvPym)
        .other          _Z13cu_vector_dotILj512EEvPym,@"STO_CUDA_ENTRY STV_DEFAULT"
_Z13cu_vector_dotILj512EEvPym:
.text._Z13cu_vector_dotILj512EEvPym:
        /* <DEDUP_REMOVED lines=94> */
.L_x_9:
        /* <DEDUP_REMOVED lines=10> */
.L_x_19:


//--------------------- .nv.shared._Z13cu_vector_dotILj1EEvPym --------------------------
	.section	.nv.shared._Z13cu_vector_dotILj1EEvPym,"aw",@nobits
	.sectionflags	@""
	.align	8
.nv.shared._Z13cu_vector_dotILj1EEvPym:
	.zero		1032


//--------------------- .nv.shared.reserved.0     --------------------------
	.section	.nv.shared.reserved.0,"aw",@nobits
	.weak		__nv_reservedSMEM_offset_0_alias
	.size		__nv_reservedSMEM_offset_0_alias, 0, 64
	.other		__nv_reservedSMEM_offset_0_alias,@"STO_CUDA_RESERVED_SHARED STV_DEFAULT"
__nv_reservedSMEM_offset_0_alias:
	.zero		0
	.zero		64


//--------------------- .nv.shared._Z13cu_vector_dotILj2EEvPym --------------------------
	.section	.nv.shared._Z13cu_vector_dotILj2EEvPym,"aw",@nobits
	.sectionflags	@""
	.align	8
.nv.shared._Z13cu_vector_dotILj2EEvPym:
	.zero		1040


//--------------------- .nv.shared._Z13cu_vector_dotILj4EEvPym --------------------------
	.section	.nv.shared._Z13cu_vector_dotILj4EEvPym,"aw",@nobits
	.sectionflags	@""
	.align	8
.nv.shared._Z13cu_vector_dotILj4EEvPym:
	.zero		1056


//--------------------- .nv.shared._Z13cu_vector_dotILj8EEvPym --------------------------
	.section	.nv.shared._Z13cu_vector_dotILj8EEvPym,"aw",@nobits
	.sectionflags	@""
	.align	8
.nv.shared._Z13cu_vector_dotILj8EEvPym:
	.zero		1088


//--------------------- .nv.shared._Z13cu_vector_dotILj16EEvPym --------------------------
	.section	.nv.shared._Z13cu_vector_dotILj16EEvPym,"aw",@nobits
	.sectionflags	@""
	.align	8
.nv.shared._Z13cu_vector_dotILj16EEvPym:
	.zero		1152


//--------------------- .nv.shared._Z13cu_vector_dotILj32EEvPym --------------------------
	.section	.nv.shared._Z13cu_vector_dotILj32EEvPym,"aw",@nobits
	.sectionflags	@""
	.align	8
.nv.shared._Z13cu_vector_dotILj32EEvPym:
	.zero		1280


//--------------------- .nv.shared._Z13cu_vector_dotILj64EEvPym --------------------------
	.section	.nv.shared._Z13cu_vector_dotILj64EEvPym,"aw",@nobits
	.sectionflags	@""
	.align	8
.nv.shared._Z13cu_vector_dotILj64EEvPym:
	.zero		1536


//--------------------- .nv.shared._Z13cu_vector_dotILj128EEvPym --------------------------
	.section	.nv.shared._Z13cu_vector_dotILj128EEvPym,"aw",@nobits
	.sectionflags	@""
	.align	8
.nv.shared._Z13cu_vector_dotILj128EEvPym:
	.zero		2048


//--------------------- .nv.shared._Z13cu_vector_dotILj256EEvPym --------------------------
	.section	.nv.shared._Z13cu_vector_dotILj256EEvPym,"aw",@nobits
	.sectionflags	@""
	.align	8
.nv.shared._Z13cu_vector_dotILj256EEvPym:
	.zero		3072


//--------------------- .nv.shared._Z13cu_vector_dotILj512EEvPym --------------------------
	.section	.nv.shared._Z13cu_vector_dotILj512EEvPym,"aw",@nobits
	.sectionflags	@""
	.align	8
.nv.shared._Z13cu_vector_dotILj512EEvPym:
	.zero		5120


//--------------------- .nv.constant0._Z13cu_vector_dotILj1EEvPym --------------------------
	.section	.nv.constant0._Z13cu_vector_dotILj1EEvPym,"a",@progbits
	.sectionflags	@""
	.align	4
.nv.constant0._Z13cu_vector_dotILj1EEvPym:
	.zero		912


//--------------------- .nv.constant0._Z13cu_vector_dotILj2EEvPym --------------------------
	.section	.nv.constant0._Z13cu_vector_dotILj2EEvPym,"a",@progbits
	.sectionflags	@""
	.align	4
.nv.constant0._Z13cu_vector_dotILj2EEvPym:
	.zero		912


//--------------------- .nv.constant0._Z13cu_vector_dotILj4EEvPym --------------------------
	.section	.nv.constant0._Z13cu_vector_dotILj4EEvPym,"a",@progbits
	.sectionflags	@""
	.align	4
.nv.constant0._Z13cu_vector_dotILj4EEvPym:
	.zero		912


//--------------------- .nv.constant0._Z13cu_vector_dotILj8EEvPym --------------------------
	.section	.nv.constant0._Z13cu_vector_dotILj8EEvPym,"a",@progbits
	.sectionflags	@""
	.align	4
.nv.constant0._Z13cu_vector_dotILj8EEvPym:
	.zero		912


//--------------------- .nv.constant0._Z13cu_vector_dotILj16EEvPym --------------------------
	.section	.nv.constant0._Z13cu_vector_dotILj16EEvPym,"a",@progbits
	.sectionflags	@""
	.align	4
.nv.constant0._Z13cu_vector_dotILj16EEvPym:
	.zero		912


//--------------------- .nv.constant0._Z13cu_vector_dotILj32EEvPym --------------------------
	.section	.nv.constant0._Z13cu_vector_dotILj32EEvPym,"a",@progbits
	.sectionflags	@""
	.align	4
.nv.constant0._Z13cu_vector_dotILj32EEvPym:
	.zero		912


//--------------------- .nv.constant0._Z13cu_vector_dotILj64EEvPym --------------------------
	.section	.nv.constant0._Z13cu_vector_dotILj64EEvPym,"a",@progbits
	.sectionflags	@""
	.align	4
.nv.constant0._Z13cu_vector_dotILj64EEvPym:
	.zero		912


//--------------------- .nv.constant0._Z13cu_vector_dotILj128EEvPym --------------------------
	.section	.nv.constant0._Z13cu_vector_dotILj128EEvPym,"a",@progbits
	.sectionflags	@""
	.align	4
.nv.constant0._Z13cu_vector_dotILj128EEvPym:
	.zero		912


//--------------------- .nv.constant0._Z13cu_vector_dotILj256EEvPym --------------------------
	.section	.nv.constant0._Z13cu_vector_dotILj256EEvPym,"a",@progbits
	.sectionflags	@""
	.align	4
.nv.constant0._Z13cu_vector_dotILj256EEvPym:
	.zero		912


//--------------------- .nv.constant0._Z13cu_vector_dotILj512EEvPym --------------------------
	.section	.nv.constant0._Z13cu_vector_dotILj512EEvPym,"a",@progbits
	.sectionflags	@""
	.align	4
.nv.constant0._Z13cu_vector_dotILj512EEvPym:
	.zero		912


//--------------------- SYMBOLS --------------------------

	.type		.nv.reservedSmem.offset0,@object
	.size		.nv.reservedSmem.offset0,0x4
	.type		.nv.reservedSmem.cap,@object
	.size		.nv.reservedSmem.cap,0x4
